//
// Generated by NVIDIA NVVM Compiler
//
// Compiler Build ID: CL-36424714
// Cuda compilation tools, release 13.0, V13.0.88
// Based on NVVM 20.0.0
//

.version 9.0
.target sm_100
.address_size 64

	// .globl	_Z20convert_dbm_to_wattsPKiPd
.func  (.param .b64 func_retval0) __internal_accurate_pow
(
	.param .b64 __internal_accurate_pow_param_0,
	.param .b64 __internal_accurate_pow_param_1
)
;
.const .align 4 .u32 DbMToWattConstDivisor = 1000;
.const .align 8 .f64 CTen = 0d4024000000000000;
.const .align 4 .u32 P = 1;

.visible .entry _Z20convert_dbm_to_wattsPKiPd(
	.param .u64 .ptr .align 1 _Z20convert_dbm_to_wattsPKiPd_param_0,
	.param .u64 .ptr .align 1 _Z20convert_dbm_to_wattsPKiPd_param_1
)
{
	.reg .pred 	%p<25>;
	.reg .b32 	%r<32>;
	.reg .b64 	%rd<11>;
	.reg .b64 	%fd<29>;

	ld.param.u64 	%rd3, [_Z20convert_dbm_to_wattsPKiPd_param_0];
	ld.param.u64 	%rd4, [_Z20convert_dbm_to_wattsPKiPd_param_1];
	cvta.to.global.u64 	%rd5, %rd4;
	cvta.to.global.u64 	%rd6, %rd3;
	mov.u32 	%r3, %tid.x;
	mov.u32 	%r4, %ctaid.x;
	mov.u32 	%r5, %ntid.x;
	mad.lo.s32 	%r6, %r4, %r5, %r3;
	mul.wide.s32 	%rd7, %r6, 4;
	add.s64 	%rd8, %rd6, %rd7;
	mul.wide.s32 	%rd9, %r6, 8;
	add.s64 	%rd1, %rd5, %rd9;
	ld.const.u32 	%r7, [P];
	ld.global.u32 	%r8, [%rd8];
	mul.lo.s32 	%r9, %r8, %r7;
	cvt.rn.f64.s32 	%fd11, %r9;
	ld.const.f64 	%fd1, [CTen];
	div.rn.f64 	%fd2, %fd11, %fd1;
	{
	.reg .b32 %temp; 
	mov.b64 	{%temp, %r1}, %fd1;
	}
	{
	.reg .b32 %temp; 
	mov.b64 	{%temp, %r2}, %fd2;
	}
	shr.u32 	%r10, %r2, 20;
	and.b32  	%r11, %r10, 2047;
	add.s32 	%r12, %r11, -1012;
	mov.b64 	%rd10, %fd2;
	shl.b64 	%rd2, %rd10, %r12;
	setp.eq.s64 	%p3, %rd2, -9223372036854775808;
	abs.f64 	%fd3, %fd1;
	setp.neu.f64 	%p4, %fd1, 0d0000000000000000;
	@%p4 bra 	$L__BB0_2;
	setp.eq.s64 	%p7, %rd2, -9223372036854775808;
	abs.f64 	%fd20, %fd2;
	setp.neu.f64 	%p8, %fd20, 0d3FE0000000000000;
	and.pred  	%p3, %p8, %p7;
	selp.b32 	%r13, %r1, 0, %p3;
	setp.lt.s32 	%p9, %r2, 0;
	or.b32  	%r14, %r13, 2146435072;
	selp.b32 	%r15, %r14, %r13, %p9;
	mov.b32 	%r16, 0;
	mov.b64 	%fd28, {%r16, %r15};
	bra.uni 	$L__BB0_3;
$L__BB0_2:
	{ // callseq 0, 0
	.param .b64 param0;
	st.param.f64 	[param0], %fd3;
	.param .b64 param1;
	st.param.f64 	[param1], %fd2;
	.param .b64 retval0;
	call.uni (retval0), 
	__internal_accurate_pow, 
	(
	param0, 
	param1
	);
	ld.param.f64 	%fd12, [retval0];
	} // callseq 0
	setp.lt.s32 	%p5, %r1, 0;
	cvt.rzi.f64.f64 	%fd14, %fd2;
	setp.neu.f64 	%p6, %fd2, %fd14;
	neg.f64 	%fd16, %fd12;
	selp.f64 	%fd17, %fd16, %fd12, %p3;
	selp.f64 	%fd18, %fd17, %fd12, %p5;
	selp.f64 	%fd19, 0dFFF8000000000000, %fd18, %p6;
	selp.f64 	%fd28, %fd19, %fd18, %p5;
$L__BB0_3:
	add.f64 	%fd21, %fd1, %fd2;
	{
	.reg .b32 %temp; 
	mov.b64 	{%temp, %r17}, %fd21;
	}
	and.b32  	%r18, %r17, 2146435072;
	setp.ne.s32 	%p10, %r18, 2146435072;
	@%p10 bra 	$L__BB0_10;
	setp.num.f64 	%p11, %fd1, %fd1;
	setp.num.f64 	%p12, %fd2, %fd2;
	and.pred  	%p13, %p11, %p12;
	@%p13 bra 	$L__BB0_6;
	add.rn.f64 	%fd28, %fd1, %fd2;
	bra.uni 	$L__BB0_10;
$L__BB0_6:
	abs.f64 	%fd22, %fd2;
	setp.neu.f64 	%p14, %fd22, 0d7FF0000000000000;
	@%p14 bra 	$L__BB0_8;
	setp.gt.f64 	%p19, %fd3, 0d3FF0000000000000;
	selp.b32 	%r26, 2146435072, 0, %p19;
	setp.lt.s32 	%p20, %r2, 0;
	xor.b32  	%r27, %r26, 2146435072;
	selp.b32 	%r28, %r27, %r26, %p20;
	setp.eq.f64 	%p21, %fd1, 0dBFF0000000000000;
	selp.b32 	%r29, 1072693248, %r28, %p21;
	mov.b32 	%r30, 0;
	mov.b64 	%fd28, {%r30, %r29};
	bra.uni 	$L__BB0_10;
$L__BB0_8:
	setp.neu.f64 	%p15, %fd3, 0d7FF0000000000000;
	@%p15 bra 	$L__BB0_10;
	setp.lt.s32 	%p16, %r1, 0;
	setp.lt.s32 	%p17, %r2, 0;
	selp.b32 	%r19, 0, 2146435072, %p17;
	and.b32  	%r20, %r2, 2147483647;
	setp.ne.s32 	%p18, %r20, 1071644672;
	or.b32  	%r21, %r19, -2147483648;
	selp.b32 	%r22, %r21, %r19, %p18;
	selp.b32 	%r23, %r22, %r19, %p3;
	selp.b32 	%r24, %r23, %r19, %p16;
	mov.b32 	%r25, 0;
	mov.b64 	%fd28, {%r25, %r24};
$L__BB0_10:
	setp.eq.f64 	%p22, %fd1, 0d3FF0000000000000;
	setp.eq.f64 	%p23, %fd2, 0d0000000000000000;
	selp.f64 	%fd23, 0d3FF0000000000000, %fd28, %p23;
	selp.f64 	%fd24, 0d3FF0000000000000, %fd23, %p22;
	ld.const.u32 	%r31, [DbMToWattConstDivisor];
	cvt.rn.f64.s32 	%fd25, %r31;
	div.rn.f64 	%fd26, %fd24, %fd25;
	st.global.f64 	[%rd1], %fd26;
	ret;

}
.func  (.param .b64 func_retval0) __internal_accurate_pow(
	.param .b64 __internal_accurate_pow_param_0,
	.param .b64 __internal_accurate_pow_param_1
)
{
	.reg .pred 	%p<8>;
	.reg .b32 	%r<49>;
	.reg .b32 	%f<3>;
	.reg .b64 	%fd<109>;

	ld.param.f64 	%fd10, [__internal_accurate_pow_param_0];
	ld.param.f64 	%fd11, [__internal_accurate_pow_param_1];
	{
	.reg .b32 %temp; 
	mov.b64 	{%temp, %r46}, %fd10;
	}
	{
	.reg .b32 %temp; 
	mov.b64 	{%r45, %temp}, %fd10;
	}
	shr.u32 	%r47, %r46, 20;
	setp.gt.u32 	%p1, %r46, 1048575;
	@%p1 bra 	$L__BB1_2;
	mul.f64 	%fd12, %fd10, 0d4350000000000000;
	{
	.reg .b32 %temp; 
	mov.b64 	{%temp, %r46}, %fd12;
	}
	{
	.reg .b32 %temp; 
	mov.b64 	{%r45, %temp}, %fd12;
	}
	shr.u32 	%r16, %r46, 20;
	add.s32 	%r47, %r16, -54;
$L__BB1_2:
	add.s32 	%r48, %r47, -1023;
	and.b32  	%r17, %r46, -2146435073;
	or.b32  	%r18, %r17, 1072693248;
	mov.b64 	%fd107, {%r45, %r18};
	setp.lt.u32 	%p2, %r18, 1073127583;
	@%p2 bra 	$L__BB1_4;
	{
	.reg .b32 %temp; 
	mov.b64 	{%r19, %temp}, %fd107;
	}
	{
	.reg .b32 %temp; 
	mov.b64 	{%temp, %r20}, %fd107;
	}
	add.s32 	%r21, %r20, -1048576;
	mov.b64 	%fd107, {%r19, %r21};
	add.s32 	%r48, %r47, -1022;
$L__BB1_4:
	add.f64 	%fd13, %fd107, 0dBFF0000000000000;
	add.f64 	%fd14, %fd107, 0d3FF0000000000000;
	rcp.approx.ftz.f64 	%fd15, %fd14;
	neg.f64 	%fd16, %fd14;
	fma.rn.f64 	%fd17, %fd16, %fd15, 0d3FF0000000000000;
	fma.rn.f64 	%fd18, %fd17, %fd17, %fd17;
	fma.rn.f64 	%fd19, %fd18, %fd15, %fd15;
	mul.f64 	%fd20, %fd13, %fd19;
	fma.rn.f64 	%fd21, %fd13, %fd19, %fd20;
	mul.f64 	%fd22, %fd21, %fd21;
	fma.rn.f64 	%fd23, %fd22, 0d3EB0F5FF7D2CAFE2, 0d3ED0F5D241AD3B5A;
	fma.rn.f64 	%fd24, %fd23, %fd22, 0d3EF3B20A75488A3F;
	fma.rn.f64 	%fd25, %fd24, %fd22, 0d3F1745CDE4FAECD5;
	fma.rn.f64 	%fd26, %fd25, %fd22, 0d3F3C71C7258A578B;
	fma.rn.f64 	%fd27, %fd26, %fd22, 0d3F6249249242B910;
	fma.rn.f64 	%fd28, %fd27, %fd22, 0d3F89999999999DFB;
	sub.f64 	%fd29, %fd13, %fd21;
	add.f64 	%fd30, %fd29, %fd29;
	neg.f64 	%fd31, %fd21;
	fma.rn.f64 	%fd32, %fd31, %fd13, %fd30;
	mul.f64 	%fd33, %fd19, %fd32;
	fma.rn.f64 	%fd34, %fd22, %fd28, 0d3FB5555555555555;
	mov.f64 	%fd35, 0d3FB5555555555555;
	sub.f64 	%fd36, %fd35, %fd34;
	fma.rn.f64 	%fd37, %fd22, %fd28, %fd36;
	add.f64 	%fd38, %fd37, 0dBC46A4CB00B9E7B0;
	add.f64 	%fd39, %fd34, %fd38;
	sub.f64 	%fd40, %fd34, %fd39;
	add.f64 	%fd41, %fd38, %fd40;
	mul.rn.f64 	%fd42, %fd21, %fd21;
	neg.f64 	%fd43, %fd42;
	fma.rn.f64 	%fd44, %fd21, %fd21, %fd43;
	{
	.reg .b32 %temp; 
	mov.b64 	{%r22, %temp}, %fd33;
	}
	{
	.reg .b32 %temp; 
	mov.b64 	{%temp, %r23}, %fd33;
	}
	add.s32 	%r24, %r23, 1048576;
	mov.b64 	%fd45, {%r22, %r24};
	fma.rn.f64 	%fd46, %fd21, %fd45, %fd44;
	mul.rn.f64 	%fd47, %fd42, %fd21;
	neg.f64 	%fd48, %fd47;
	fma.rn.f64 	%fd49, %fd42, %fd21, %fd48;
	fma.rn.f64 	%fd50, %fd42, %fd33, %fd49;
	fma.rn.f64 	%fd51, %fd46, %fd21, %fd50;
	mul.rn.f64 	%fd52, %fd39, %fd47;
	neg.f64 	%fd53, %fd52;
	fma.rn.f64 	%fd54, %fd39, %fd47, %fd53;
	fma.rn.f64 	%fd55, %fd39, %fd51, %fd54;
	fma.rn.f64 	%fd56, %fd41, %fd47, %fd55;
	add.f64 	%fd57, %fd52, %fd56;
	sub.f64 	%fd58, %fd52, %fd57;
	add.f64 	%fd59, %fd56, %fd58;
	add.f64 	%fd60, %fd21, %fd57;
	sub.f64 	%fd61, %fd21, %fd60;
	add.f64 	%fd62, %fd57, %fd61;
	add.f64 	%fd63, %fd59, %fd62;
	add.f64 	%fd64, %fd33, %fd63;
	add.f64 	%fd65, %fd60, %fd64;
	sub.f64 	%fd66, %fd60, %fd65;
	add.f64 	%fd67, %fd64, %fd66;
	xor.b32  	%r25, %r48, -2147483648;
	mov.b32 	%r26, 1127219200;
	mov.b64 	%fd68, {%r25, %r26};
	mov.b32 	%r27, -2147483648;
	mov.b64 	%fd69, {%r27, %r26};
	sub.f64 	%fd70, %fd68, %fd69;
	fma.rn.f64 	%fd71, %fd70, 0d3FE62E42FEFA39EF, %fd65;
	fma.rn.f64 	%fd72, %fd70, 0dBFE62E42FEFA39EF, %fd71;
	sub.f64 	%fd73, %fd72, %fd65;
	sub.f64 	%fd74, %fd67, %fd73;
	fma.rn.f64 	%fd75, %fd70, 0d3C7ABC9E3B39803F, %fd74;
	add.f64 	%fd76, %fd71, %fd75;
	sub.f64 	%fd77, %fd71, %fd76;
	add.f64 	%fd78, %fd75, %fd77;
	{
	.reg .b32 %temp; 
	mov.b64 	{%temp, %r28}, %fd11;
	}
	{
	.reg .b32 %temp; 
	mov.b64 	{%r29, %temp}, %fd11;
	}
	shl.b32 	%r30, %r28, 1;
	setp.gt.u32 	%p3, %r30, -33554433;
	and.b32  	%r31, %r28, -15728641;
	selp.b32 	%r32, %r31, %r28, %p3;
	mov.b64 	%fd79, {%r29, %r32};
	mul.rn.f64 	%fd80, %fd76, %fd79;
	neg.f64 	%fd81, %fd80;
	fma.rn.f64 	%fd82, %fd76, %fd79, %fd81;
	fma.rn.f64 	%fd83, %fd78, %fd79, %fd82;
	add.f64 	%fd4, %fd80, %fd83;
	sub.f64 	%fd84, %fd80, %fd4;
	add.f64 	%fd5, %fd83, %fd84;
	fma.rn.f64 	%fd85, %fd4, 0d3FF71547652B82FE, 0d4338000000000000;
	{
	.reg .b32 %temp; 
	mov.b64 	{%r13, %temp}, %fd85;
	}
	mov.f64 	%fd86, 0dC338000000000000;
	add.rn.f64 	%fd87, %fd85, %fd86;
	fma.rn.f64 	%fd88, %fd87, 0dBFE62E42FEFA39EF, %fd4;
	fma.rn.f64 	%fd89, %fd87, 0dBC7ABC9E3B39803F, %fd88;
	fma.rn.f64 	%fd90, %fd89, 0d3E5ADE1569CE2BDF, 0d3E928AF3FCA213EA;
	fma.rn.f64 	%fd91, %fd90, %fd89, 0d3EC71DEE62401315;
	fma.rn.f64 	%fd92, %fd91, %fd89, 0d3EFA01997C89EB71;
	fma.rn.f64 	%fd93, %fd92, %fd89, 0d3F2A01A014761F65;
	fma.rn.f64 	%fd94, %fd93, %fd89, 0d3F56C16C1852B7AF;
	fma.rn.f64 	%fd95, %fd94, %fd89, 0d3F81111111122322;
	fma.rn.f64 	%fd96, %fd95, %fd89, 0d3FA55555555502A1;
	fma.rn.f64 	%fd97, %fd96, %fd89, 0d3FC5555555555511;
	fma.rn.f64 	%fd98, %fd97, %fd89, 0d3FE000000000000B;
	fma.rn.f64 	%fd99, %fd98, %fd89, 0d3FF0000000000000;
	fma.rn.f64 	%fd100, %fd99, %fd89, 0d3FF0000000000000;
	{
	.reg .b32 %temp; 
	mov.b64 	{%r14, %temp}, %fd100;
	}
	{
	.reg .b32 %temp; 
	mov.b64 	{%temp, %r15}, %fd100;
	}
	shl.b32 	%r33, %r13, 20;
	add.s32 	%r34, %r33, %r15;
	mov.b64 	%fd108, {%r14, %r34};
	{
	.reg .b32 %temp; 
	mov.b64 	{%temp, %r35}, %fd4;
	}
	mov.b32 	%f2, %r35;
	abs.f32 	%f1, %f2;
	setp.lt.f32 	%p4, %f1, 0f4086232B;
	@%p4 bra 	$L__BB1_7;
	setp.lt.f64 	%p5, %fd4, 0d0000000000000000;
	add.f64 	%fd101, %fd4, 0d7FF0000000000000;
	selp.f64 	%fd108, 0d0000000000000000, %fd101, %p5;
	setp.geu.f32 	%p6, %f1, 0f40874800;
	@%p6 bra 	$L__BB1_7;
	shr.u32 	%r36, %r13, 31;
	add.s32 	%r37, %r13, %r36;
	shr.s32 	%r38, %r37, 1;
	shl.b32 	%r39, %r38, 20;
	add.s32 	%r40, %r15, %r39;
	mov.b64 	%fd102, {%r14, %r40};
	sub.s32 	%r41, %r13, %r38;
	shl.b32 	%r42, %r41, 20;
	add.s32 	%r43, %r42, 1072693248;
	mov.b32 	%r44, 0;
	mov.b64 	%fd103, {%r44, %r43};
	mul.f64 	%fd108, %fd103, %fd102;
$L__BB1_7:
	abs.f64 	%fd104, %fd108;
	setp.eq.f64 	%p7, %fd104, 0d7FF0000000000000;
	fma.rn.f64 	%fd105, %fd108, %fd5, %fd108;
	selp.f64 	%fd106, %fd108, %fd105, %p7;
	st.param.f64 	[func_retval0], %fd106;
	ret;

}


// ===== COMPILED SASS (sm_100) =====

	.target	sm_100

	.elftype	@"ET_EXEC"


//--------------------- .note.nv.tkinfo           --------------------------
	.section	.note.nv.tkinfo,"",@"SHT_NOTE"
	.sectionflags	@"SHF_NOTE_NV_TKINFO"
	.tkinfo
        /*0018*/ 	.word	0x00000002
        /*0030*/ 	.string	""
        /*0030*/ 	.string	"ptxas"
        /*0030*/ 	.string	"Cuda compilation tools, release 13.0, V13.0.88"
        /*0030*/ 	.string	"Build cuda_13.0.r13.0/compiler.36424714_0"
        /*0030*/ 	.string	"-arch sm_100 -m 64 "



//--------------------- .note.nv.cuinfo           --------------------------
	.section	.note.nv.cuinfo,"",@"SHT_NOTE"
	.sectionflags	@"SHF_NOTE_NV_CUINFO"
        /*0018*/ 	.short	0x0002
        /*001a*/ 	.short	0x0064
        /*001c*/ 	.short	0x0082
	.zero		2


//--------------------- .nv.info                  --------------------------
	.section	.nv.info,"",@"SHT_CUDA_INFO"
	.align	4


	//----- nvinfo : EIATTR_REGCOUNT
	.align		4
        /*0000*/ 	.byte	0x04, 0x2f
        /*0002*/ 	.short	(.L_4 - .L_3)
	.align		4
.L_3:
        /*0004*/ 	.word	index@(_Z20convert_dbm_to_wattsPKiPd)
        /*0008*/ 	.word	0x0000001e


	//----- nvinfo : EIATTR_FRAME_SIZE
	.align		4
.L_4:
        /*000c*/ 	.byte	0x04, 0x11
        /*000e*/ 	.short	(.L_6 - .L_5)
	.align		4
.L_5:
        /*0010*/ 	.word	index@($_Z20convert_dbm_to_wattsPKiPd$__internal_accurate_pow)
        /*0014*/ 	.word	0x00000000


	//----- nvinfo : EIATTR_FRAME_SIZE
	.align		4
.L_6:
        /*0018*/ 	.byte	0x04, 0x11
        /*001a*/ 	.short	(.L_8 - .L_7)
	.align		4
.L_7:
        /*001c*/ 	.word	index@($__internal_0_$__cuda_sm20_div_rn_f64_full)
        /*0020*/ 	.word	0x00000000


	//----- nvinfo : EIATTR_FRAME_SIZE
	.align		4
.L_8:
        /*0024*/ 	.byte	0x04, 0x11
        /*0026*/ 	.short	(.L_10 - .L_9)
	.align		4
.L_9:
        /*0028*/ 	.word	index@(_Z20convert_dbm_to_wattsPKiPd)
        /*002c*/ 	.word	0x00000000


	//----- nvinfo : EIATTR_MIN_STACK_SIZE
	.align		4
.L_10:
        /*0030*/ 	.byte	0x04, 0x12
        /*0032*/ 	.short	(.L_12 - .L_11)
	.align		4
.L_11:
        /*0034*/ 	.word	index@(_Z20convert_dbm_to_wattsPKiPd)
        /*0038*/ 	.word	0x00000000
.L_12:


//--------------------- .nv.compat                --------------------------
	.section	.nv.compat,"",@"SHT_CUDA_COMPAT_INFO"
	.align	4
        /*0000*/ 	.byte	0x02, 0x09, 0x00, 0x00, 0x02, 0x02, 0x01, 0x00, 0x02, 0x05, 0x05, 0x00, 0x03, 0x07, 0x01, 0x01
        /*0010*/ 	.byte	0x02, 0x03, 0x00, 0x00, 0x02, 0x06, 0x01, 0x00, 0x04, 0x0b, 0x08, 0x00, 0x01, 0x00, 0x00, 0x00
        /*0020*/ 	.byte	0x00, 0x00, 0x00, 0x00


//--------------------- .nv.info._Z20convert_dbm_to_wattsPKiPd --------------------------
	.section	.nv.info._Z20convert_dbm_to_wattsPKiPd,"",@"SHT_CUDA_INFO"
	.sectionflags	@""
	.align	4


	//----- nvinfo : EIATTR_CUDA_API_VERSION
	.align		4
        /*0000*/ 	.byte	0x04, 0x37
        /*0002*/ 	.short	(.L_14 - .L_13)
.L_13:
        /*0004*/ 	.word	0x00000082


	//----- nvinfo : EIATTR_KPARAM_INFO
	.align		4
.L_14:
        /*0008*/ 	.byte	0x04, 0x17
        /*000a*/ 	.short	(.L_16 - .L_15)
.L_15:
        /*000c*/ 	.word	0x00000000
        /*0010*/ 	.short	0x0001
        /*0012*/ 	.short	0x0008
        /*0014*/ 	.byte	0x00, 0xf5, 0x21, 0x00


	//----- nvinfo : EIATTR_KPARAM_INFO
	.align		4
.L_16:
        /*0018*/ 	.byte	0x04, 0x17
        /*001a*/ 	.short	(.L_18 - .L_17)
.L_17:
        /*001c*/ 	.word	0x00000000
        /*0020*/ 	.short	0x0000
        /*0022*/ 	.short	0x0000
        /*0024*/ 	.byte	0x00, 0xf5, 0x21, 0x00


	//----- nvinfo : EIATTR_SPARSE_MMA_MASK
	.align		4
.L_18:
        /*0028*/ 	.byte	0x03, 0x50
        /*002a*/ 	.short	0x0000


	//----- nvinfo : EIATTR_MAXREG_COUNT
	.align		4
        /*002c*/ 	.byte	0x03, 0x1b
        /*002e*/ 	.short	0x00ff


	//----- nvinfo : EIATTR_MERCURY_ISA_VERSION
	.align		4
        /*0030*/ 	.byte	0x03, 0x5f
        /*0032*/ 	.short	0x0101


	//----- nvinfo : EIATTR_VRC_CTA_INIT_COUNT
	.align		4
        /*0034*/ 	.byte	0x02, 0x4a
	.zero		1
	.zero		1


	//----- nvinfo : EIATTR_EXIT_INSTR_OFFSETS
	.align		4
        /*0038*/ 	.byte	0x04, 0x1c
        /*003a*/ 	.short	(.L_20 - .L_19)


	//   ....[0]....
.L_19:
        /*003c*/ 	.word	0x000008f0


	//----- nvinfo : EIATTR_CRS_STACK_SIZE
	.align		4
.L_20:
        /*0040*/ 	.byte	0x04, 0x1e
        /*0042*/ 	.short	(.L_22 - .L_21)
.L_21:
        /*0044*/ 	.word	0x00000000


	//----- nvinfo : EIATTR_CBANK_PARAM_SIZE
	.align		4
.L_22:
        /*0048*/ 	.byte	0x03, 0x19
        /*004a*/ 	.short	0x0010


	//----- nvinfo : EIATTR_PARAM_CBANK
	.align		4
        /*004c*/ 	.byte	0x04, 0x0a
        /*004e*/ 	.short	(.L_24 - .L_23)
	.align		4
.L_23:
        /*0050*/ 	.word	index@(.nv.constant0._Z20convert_dbm_to_wattsPKiPd)
        /*0054*/ 	.short	0x0380
        /*0056*/ 	.short	0x0010


	//----- nvinfo : EIATTR_SW_WAR
	.align		4
.L_24:
        /*0058*/ 	.byte	0x04, 0x36
        /*005a*/ 	.short	(.L_26 - .L_25)
.L_25:
        /*005c*/ 	.word	0x00000008
.L_26:


//--------------------- .nv.callgraph             --------------------------
	.section	.nv.callgraph,"",@"SHT_CUDA_CALLGRAPH"
	.align	4
	.sectionentsize	8
	.align		4
        /*0000*/ 	.word	0x00000000
	.align		4
        /*0004*/ 	.word	0xffffffff
	.align		4
        /*0008*/ 	.word	0x00000000
	.align		4
        /*000c*/ 	.word	0xfffffffe
	.align		4
        /*0010*/ 	.word	0x00000000
	.align		4
        /*0014*/ 	.word	0xfffffffd
	.align		4
        /*0018*/ 	.word	0x00000000
	.align		4
        /*001c*/ 	.word	0xfffffffc


//--------------------- .nv.constant3             --------------------------
	.section	.nv.constant3,"a",@progbits
	.align	8
.nv.constant3:
	.type		DbMToWattConstDivisor,@object
	.size		DbMToWattConstDivisor,(.L_0 - DbMToWattConstDivisor)
DbMToWattConstDivisor:
        /*0000*/ 	.byte	0xe8, 0x03, 0x00, 0x00
.L_0:
	.zero		4
	.type		CTen,@object
	.size		CTen,(P - CTen)
CTen:
        /*0008*/ 	.byte	0x00, 0x00, 0x00, 0x00, 0x00, 0x00, 0x24, 0x40
	.type		P,@object
	.size		P,(.L_2 - P)
P:
        /*0010*/ 	.byte	0x01, 0x00, 0x00, 0x00
.L_2:


//--------------------- .text._Z20convert_dbm_to_wattsPKiPd --------------------------
	.section	.text._Z20convert_dbm_to_wattsPKiPd,"ax",@progbits
	.align	128
        .global         _Z20convert_dbm_to_wattsPKiPd
        .type           _Z20convert_dbm_to_wattsPKiPd,@function
        .size           _Z20convert_dbm_to_wattsPKiPd,(.L_x_18 - _Z20convert_dbm_to_wattsPKiPd)
        .other          _Z20convert_dbm_to_wattsPKiPd,@"STO_CUDA_ENTRY STV_DEFAULT"
_Z20convert_dbm_to_wattsPKiPd:
.text._Z20convert_dbm_to_wattsPKiPd:
[----:B------:R-:W-:Y:S01]  /*0000*/  LDC R1, c[0x0][0x37c] ;  /* 0x0000df00ff017b82 */ /* 0x000fe20000000800 */
[----:B------:R-:W0:Y:S07]  /*0010*/  S2R R6, SR_TID.X ;  /* 0x0000000000067919 */ /* 0x000e2e0000002100 */
[----:B------:R-:W0:Y:S01]  /*0020*/  S2UR UR6, SR_CTAID.X ;  /* 0x00000000000679c3 */ /* 0x000e220000002500 */
[----:B------:R-:W1:Y:S01]  /*0030*/  LDCU.64 UR4, c[0x0][0x358] ;  /* 0x00006b00ff0477ac */ /* 0x000e620008000a00 */
[----:B------:R-:W2:Y:S06]  /*0040*/  LDCU UR7, c[0x3][0xc] ;  /* 0x00c00180ff0777ac */ /* 0x000eac0008000800 */
[----:B------:R-:W0:Y:S08]  /*0050*/  LDC R5, c[0x0][0x360] ;  /* 0x0000d800ff057b82 */ /* 0x000e300000000800 */
[----:B------:R-:W3:Y:S08]  /*0060*/  LDC.64 R2, c[0x0][0x380] ;  /* 0x0000e000ff027b82 */ /* 0x000ef00000000a00 */
[----:B------:R-:W4:Y:S01]  /*0070*/  LDC.64 R12, c[0x3][0x8] ;  /* 0x00c00200ff0c7b82 */ /* 0x000f220000000a00 */
[----:B0-----:R-:W-:Y:S01]  /*0080*/  IMAD R6, R5, UR6, R6 ;  /* 0x0000000605067c24 */ /* 0x001fe2000f8e0206 */
[----:B------:R-:W0:Y:S03]  /*0090*/  LDCU UR6, c[0x3][0x10] ;  /* 0x00c00200ff0677ac */ /* 0x000e260008000800 */
[----:B---3--:R-:W-:-:S06]  /*00a0*/  IMAD.WIDE R2, R6, 0x4, R2 ;  /* 0x0000000406027825 */ /* 0x008fcc00078e0202 */
[----:B-1----:R-:W0:Y:S01]  /*00b0*/  LDG.E R2, desc[UR4][R2.64] ;  /* 0x0000000402027981 */ /* 0x002e22000c1e1900 */
[----:B--2---:R-:W4:Y:S01]  /*00c0*/  MUFU.RCP64H R5, UR7 ;  /* 0x0000000700057d08 */ /* 0x004f220008001800 */
[----:B------:R-:W-:Y:S01]  /*00d0*/  IMAD.MOV.U32 R4, RZ, RZ, 0x1 ;  /* 0x00000001ff047424 */ /* 0x000fe200078e00ff */
[----:B------:R-:W-:Y:S05]  /*00e0*/  BSSY.RECONVERGENT B0, `(.L_x_0) ;  /* 0x000001a000007945 */ /* 0x000fea0003800200 */
[----:B----4-:R-:W-:-:S08]  /*00f0*/  DFMA R8, R4, -R12, 1 ;  /* 0x3ff000000408742b */ /* 0x010fd0000000080c */
[----:B------:R-:W-:-:S08]  /*0100*/  DFMA R8, R8, R8, R8 ;  /* 0x000000080808722b */ /* 0x000fd00000000008 */
[----:B------:R-:W-:-:S08]  /*0110*/  DFMA R8, R4, R8, R4 ;  /* 0x000000080408722b */ /* 0x000fd00000000004 */
[----:B------:R-:W-:-:S08]  /*0120*/  DFMA R10, R8, -R12, 1 ;  /* 0x3ff00000080a742b */ /* 0x000fd0000000080c */
[----:B------:R-:W-:Y:S01]  /*0130*/  DFMA R10, R8, R10, R8 ;  /* 0x0000000a080a722b */ /* 0x000fe20000000008 */
[----:B0-----:R-:W-:-:S06]  /*0140*/  IMAD R4, R2, UR6, RZ ;  /* 0x0000000602047c24 */ /* 0x001fcc000f8e02ff */
[----:B------:R-:W0:Y:S02]  /*0150*/  I2F.F64 R4, R4 ;  /* 0x0000000400047312 */ /* 0x000e240000201c00 */
[----:B0-----:R-:W-:Y:S01]  /*0160*/  DMUL R2, R4, R10 ;  /* 0x0000000a04027228 */ /* 0x001fe20000000000 */
[----:B------:R-:W-:-:S07]  /*0170*/  FSETP.GEU.AND P1, PT, |R5|, 6.5827683646048100446e-37, PT ;  /* 0x036000000500780b */ /* 0x000fce0003f2e200 */
[----:B------:R-:W-:Y:S01]  /*0180*/  DFMA R8, R2, -R12, R4 ;  /* 0x8000000c0208722b */ /* 0x000fe20000000004 */
[----:B------:R-:W0:Y:S07]  /*0190*/  LDC.64 R12, c[0x0][0x388] ;  /* 0x0000e200ff0c7b82 */ /* 0x000e2e0000000a00 */
[----:B------:R-:W-:-:S10]  /*01a0*/  DFMA R2, R10, R8, R2 ;  /* 0x000000080a02722b */ /* 0x000fd40000000002 */
[----:B------:R-:W-:-:S05]  /*01b0*/  FFMA R0, RZ, UR7, R3 ;  /* 0x00000007ff007c23 */ /* 0x000fca0008000003 */
[----:B------:R-:W-:Y:S01]  /*01c0*/  FSETP.GT.AND P0, PT, |R0|, 1.469367938527859385e-39, PT ;  /* 0x001000000000780b */ /* 0x000fe20003f04200 */
[----:B0-----:R-:W-:-:S12]  /*01d0*/  IMAD.WIDE R6, R6, 0x8, R12 ;  /* 0x0000000806067825 */ /* 0x001fd800078e020c */
[----:B------:R-:W-:Y:S05]  /*01e0*/  @P0 BRA P1, `(.L_x_1) ;  /* 0x0000000000240947 */ /* 0x000fea0000800000 */
[----:B------:R-:W0:Y:S01]  /*01f0*/  LDCU.64 UR6, c[0x3][0x8] ;  /* 0x00c00100ff0677ac */ /* 0x000e220008000a00 */
[----:B------:R-:W-:Y:S01]  /*0200*/  IMAD.MOV.U32 R8, RZ, RZ, R4 ;  /* 0x000000ffff087224 */ /* 0x000fe200078e0004 */
[----:B------:R-:W-:Y:S01]  /*0210*/  MOV R0, 0x260 ;  /* 0x0000026000007802 */ /* 0x000fe20000000f00 */
[----:B------:R-:W-:Y:S02]  /*0220*/  IMAD.MOV.U32 R9, RZ, RZ, R5 ;  /* 0x000000ffff097224 */ /* 0x000fe400078e0005 */
[----:B0-----:R-:W-:Y:S02]  /*0230*/  IMAD.U32 R4, RZ, RZ, UR6 ;  /* 0x00000006ff047e24 */ /* 0x001fe4000f8e00ff */
[----:B------:R-:W-:-:S07]  /*0240*/  IMAD.U32 R5, RZ, RZ, UR7 ;  /* 0x00000007ff057e24 */ /* 0x000fce000f8e00ff */
[----:B------:R-:W-:Y:S05]  /*0250*/  CALL.REL.NOINC `($__internal_0_$__cuda_sm20_div_rn_f64_full) ;  /* 0x0000000400a87944 */ /* 0x000fea0003c00000 */
[----:B------:R-:W-:Y:S02]  /*0260*/  IMAD.MOV.U32 R2, RZ, RZ, R12 ;  /* 0x000000ffff027224 */ /* 0x000fe400078e000c */
[----:B------:R-:W-:-:S07]  /*0270*/  IMAD.MOV.U32 R3, RZ, RZ, R13 ;  /* 0x000000ffff037224 */ /* 0x000fce00078e000d */
.L_x_1:
[----:B------:R-:W-:Y:S05]  /*0280*/  BSYNC.RECONVERGENT B0 ;  /* 0x0000000000007941 */ /* 0x000fea0003800200 */
.L_x_0:
[----:B------:R-:W0:Y:S01]  /*0290*/  LDCU.64 UR6, c[0x3][0x8] ;  /* 0x00c00100ff0677ac */ /* 0x000e220008000a00 */
[----:B------:R-:W-:-:S04]  /*02a0*/  SHF.R.U32.HI R0, RZ, 0x14, R3 ;  /* 0x00000014ff007819 */ /* 0x000fc80000011603 */
[----:B------:R-:W-:-:S05]  /*02b0*/  LOP3.LUT R0, R0, 0x7ff, RZ, 0xc0, !PT ;  /* 0x000007ff00007812 */ /* 0x000fca00078ec0ff */
[----:B------:R-:W-:-:S05]  /*02c0*/  VIADD R5, R0, 0xfffffc0c ;  /* 0xfffffc0c00057836 */ /* 0x000fca0000000000 */
[CC--:B------:R-:W-:Y:S02]  /*02d0*/  SHF.L.U32 R0, R2.reuse, R5.reuse, RZ ;  /* 0x0000000502007219 */ /* 0x0c0fe400000006ff */
[----:B------:R-:W-:Y:S01]  /*02e0*/  SHF.L.U64.HI R5, R2, R5, R3 ;  /* 0x0000000502057219 */ /* 0x000fe20000010203 */
[----:B0-----:R-:W-:Y:S01]  /*02f0*/  DSETP.NEU.AND P2, PT, RZ, UR6, PT ;  /* 0x00000006ff007e2a */ /* 0x001fe2000bf4d000 */
[----:B------:R-:W-:-:S04]  /*0300*/  ISETP.NE.U32.AND P1, PT, R0, RZ, PT ;  /* 0x000000ff0000720c */ /* 0x000fc80003f25070 */
[----:B------:R-:W-:-:S04]  /*0310*/  ISETP.NE.AND.EX P1, PT, R5, -0x80000000, PT, P1 ;  /* 0x800000000500780c */ /* 0x000fc80003f25310 */
[----:B------:R-:W-:-:S05]  /*0320*/  PLOP3.LUT P0, PT, P1, PT, PT, 0x8, 0x80 ;  /* 0x000000000080781c */ /* 0x000fca0000f0e170 */
[----:B------:R-:W-:Y:S08]  /*0330*/  @P2 BRA `(.L_x_2) ;  /* 0x0000000000202947 */ /* 0x000ff00003800000 */
[----:B------:R-:W0:Y:S01]  /*0340*/  LDCU UR6, c[0x3][0xc] ;  /* 0x00c00180ff0677ac */ /* 0x000e220008000800 */
[----:B------:R-:W-:Y:S01]  /*0350*/  ISETP.GE.AND P2, PT, R3, RZ, PT ;  /* 0x000000ff0300720c */ /* 0x000fe20003f46270 */
[----:B------:R-:W-:Y:S01]  /*0360*/  DSETP.NEU.AND P0, PT, |R2|, 0.5, !P1 ;  /* 0x3fe000000200742a */ /* 0x000fe20004f0d200 */
[----:B------:R-:W-:Y:S02]  /*0370*/  IMAD.MOV.U32 R10, RZ, RZ, RZ ;  /* 0x000000ffff0a7224 */ /* 0x000fe400078e00ff */
[----:B0-----:R-:W-:-:S05]  /*0380*/  IMAD.U32 R12, RZ, RZ, UR6 ;  /* 0x00000006ff0c7e24 */ /* 0x001fca000f8e00ff */
[----:B------:R-:W-:-:S04]  /*0390*/  SEL R11, R12, RZ, P0 ;  /* 0x000000ff0c0b7207 */ /* 0x000fc80000000000 */
[----:B------:R-:W-:Y:S01]  /*03a0*/  @!P2 LOP3.LUT R11, R11, 0x7ff00000, RZ, 0xfc, !PT ;  /* 0x7ff000000b0ba812 */ /* 0x000fe200078efcff */
[----:B------:R-:W-:Y:S06]  /*03b0*/  BRA `(.L_x_3) ;  /* 0x0000000000507947 */ /* 0x000fec0003800000 */
.L_x_2:
[----:B------:R-:W-:Y:S01]  /*03c0*/  BSSY.RECONVERGENT B0, `(.L_x_4) ;  /* 0x0000005000007945 */ /* 0x000fe20003800200 */
[----:B------:R-:W-:Y:S01]  /*03d0*/  IMAD.MOV.U32 R4, RZ, RZ, R2 ;  /* 0x000000ffff047224 */ /* 0x000fe200078e0002 */
[----:B------:R-:W-:Y:S01]  /*03e0*/  MOV R0, 0x410 ;  /* 0x0000041000007802 */ /* 0x000fe20000000f00 */
[----:B------:R-:W-:-:S07]  /*03f0*/  IMAD.MOV.U32 R5, RZ, RZ, R3 ;  /* 0x000000ffff057224 */ /* 0x000fce00078e0003 */
[----:B------:R-:W-:Y:S05]  /*0400*/  CALL.REL.NOINC `($_Z20convert_dbm_to_wattsPKiPd$__internal_accurate_pow) ;  /* 0x0000000800ac7944 */ /* 0x000fea0003c00000 */
[----:B------:R-:W-:Y:S05]  /*0410*/  BSYNC.RECONVERGENT B0 ;  /* 0x0000000000007941 */ /* 0x000fea0003800200 */
.L_x_4:
[----:B------:R-:W0:Y:S01]  /*0420*/  LDC R12, c[0x3][0xc] ;  /* 0x00c00300ff0c7b82 */ /* 0x000e220000000800 */
[----:B------:R-:W-:Y:S01]  /*0430*/  IMAD.MOV.U32 R8, RZ, RZ, R11 ;  /* 0x000000ffff087224 */ /* 0x000fe200078e000b */
[----:B------:R-:W1:Y:S01]  /*0440*/  FRND.F64.TRUNC R4, R2 ;  /* 0x0000000200047313 */ /* 0x000e62000030d800 */
[----:B------:R-:W-:-:S06]  /*0450*/  IMAD.MOV.U32 R9, RZ, RZ, R10 ;  /* 0x000000ffff097224 */ /* 0x000fcc00078e000a */
[----:B------:R-:W-:Y:S02]  /*0460*/  DADD R8, -RZ, -R8 ;  /* 0x00000000ff087229 */ /* 0x000fe40000000908 */
[----:B-1----:R-:W-:-:S08]  /*0470*/  DSETP.NEU.AND P1, PT, R2, R4, PT ;  /* 0x000000040200722a */ /* 0x002fd00003f2d000 */
[----:B------:R-:W-:Y:S02]  /*0480*/  FSEL R0, R8, R11, P0 ;  /* 0x0000000b08007208 */ /* 0x000fe40000000000 */
[----:B------:R-:W-:Y:S02]  /*0490*/  FSEL R9, R9, R10, P0 ;  /* 0x0000000a09097208 */ /* 0x000fe40000000000 */
[----:B0-----:R-:W-:-:S04]  /*04a0*/  ISETP.GE.AND P2, PT, R12, RZ, PT ;  /* 0x000000ff0c00720c */ /* 0x001fc80003f46270 */
[----:B------:R-:W-:Y:S02]  /*04b0*/  FSEL R0, R0, R11, !P2 ;  /* 0x0000000b00007208 */ /* 0x000fe40005000000 */
[----:B------:R-:W-:-:S07]  /*04c0*/  FSEL R11, R9, R10, !P2 ;  /* 0x0000000a090b7208 */ /* 0x000fce0005000000 */
[----:B------:R-:W-:Y:S02]  /*04d0*/  @!P2 FSEL R0, R0, RZ, !P1 ;  /* 0x000000ff0000a208 */ /* 0x000fe40004800000 */
[----:B------:R-:W-:-:S03]  /*04e0*/  @!P2 FSEL R11, R11, -QNAN , !P1 ;  /* 0xfff800000b0ba808 */ /* 0x000fc60004800000 */
[----:B------:R-:W-:-:S07]  /*04f0*/  IMAD.MOV.U32 R10, RZ, RZ, R0 ;  /* 0x000000ffff0a7224 */ /* 0x000fce00078e0000 */
.L_x_3:
[----:B------:R-:W0:Y:S01]  /*0500*/  LDC.64 R8, c[0x3][0x8] ;  /* 0x00c00200ff087b82 */ /* 0x000e220000000a00 */
[----:B------:R-:W-:Y:S01]  /*0510*/  BSSY.RECONVERGENT B0, `(.L_x_5) ;  /* 0x000001e000007945 */ /* 0x000fe20003800200 */
[----:B0-----:R-:W-:-:S10]  /*0520*/  DADD R4, R2, R8 ;  /* 0x0000000002047229 */ /* 0x001fd40000000008 */
[----:B------:R-:W-:-:S04]  /*0530*/  LOP3.LUT R4, R5, 0x7ff00000, RZ, 0xc0, !PT ;  /* 0x7ff0000005047812 */ /* 0x000fc800078ec0ff */
[----:B------:R-:W-:-:S13]  /*0540*/  ISETP.NE.AND P1, PT, R4, 0x7ff00000, PT ;  /* 0x7ff000000400780c */ /* 0x000fda0003f25270 */
[----:B------:R-:W-:Y:S05]  /*0550*/  @P1 BRA `(.L_x_6) ;  /* 0x0000000000641947 */ /* 0x000fea0003800000 */
[----:B------:R-:W-:-:S06]  /*0560*/  DSETP.NAN.AND P1, PT, R2, R2, PT ;  /* 0x000000020200722a */ /* 0x000fcc0003f28000 */
[----:B------:R-:W-:-:S14]  /*0570*/  DSETP.NUM.AND P1, PT, R8, R8, !P1 ;  /* 0x000000080800722a */ /* 0x000fdc0004f27000 */
[----:B------:R-:W-:Y:S01]  /*0580*/  @!P1 DADD R10, R2, R8 ;  /* 0x00000000020a9229 */ /* 0x000fe20000000008 */
[----:B------:R-:W-:Y:S10]  /*0590*/  @!P1 BRA `(.L_x_6) ;  /* 0x0000000000549947 */ /* 0x000ff40003800000 */
[----:B------:R-:W-:-:S14]  /*05a0*/  DSETP.NEU.AND P1, PT, |R2|, +INF , PT ;  /* 0x7ff000000200742a */ /* 0x000fdc0003f2d200 */
[----:B------:R-:W-:Y:S05]  /*05b0*/  @P1 BRA `(.L_x_7) ;  /* 0x0000000000201947 */ /* 0x000fea0003800000 */
[----:B------:R-:W-:Y:S01]  /*05c0*/  ISETP.GE.AND P1, PT, R3, RZ, PT ;  /* 0x000000ff0300720c */ /* 0x000fe20003f26270 */
[----:B------:R-:W-:-:S06]  /*05d0*/  DSETP.GT.AND P0, PT, |R8|, 1, PT ;  /* 0x3ff000000800742a */ /* 0x000fcc0003f04200 */
[----:B------:R-:W-:Y:S01]  /*05e0*/  SEL R10, RZ, 0x7ff00000, !P0 ;  /* 0x7ff00000ff0a7807 */ /* 0x000fe20004000000 */
[----:B------:R-:W-:-:S05]  /*05f0*/  DSETP.NEU.AND P0, PT, R8, -1, PT ;  /* 0xbff000000800742a */ /* 0x000fca0003f0d000 */
[----:B------:R-:W-:-:S04]  /*0600*/  @!P1 LOP3.LUT R10, R10, 0x7ff00000, RZ, 0x3c, !PT ;  /* 0x7ff000000a0a9812 */ /* 0x000fc800078e3cff */
[----:B------:R-:W-:Y:S01]  /*0610*/  SEL R11, R10, 0x3ff00000, P0 ;  /* 0x3ff000000a0b7807 */ /* 0x000fe20000000000 */
[----:B------:R-:W-:Y:S01]  /*0620*/  IMAD.MOV.U32 R10, RZ, RZ, RZ ;  /* 0x000000ffff0a7224 */ /* 0x000fe200078e00ff */
[----:B------:R-:W-:Y:S06]  /*0630*/  BRA `(.L_x_6) ;  /* 0x00000000002c7947 */ /* 0x000fec0003800000 */
.L_x_7:
[----:B------:R-:W-:-:S14]  /*0640*/  DSETP.NEU.AND P1, PT, |R8|, +INF , PT ;  /* 0x7ff000000800742a */ /* 0x000fdc0003f2d200 */
[----:B------:R-:W-:Y:S05]  /*0650*/  @P1 BRA `(.L_x_6) ;  /* 0x0000000000241947 */ /* 0x000fea0003800000 */
[C---:B------:R-:W-:Y:S01]  /*0660*/  ISETP.GE.AND P1, PT, R3.reuse, RZ, PT ;  /* 0x000000ff0300720c */ /* 0x040fe20003f26270 */
[----:B------:R-:W-:Y:S01]  /*0670*/  IMAD.MOV.U32 R10, RZ, RZ, RZ ;  /* 0x000000ffff0a7224 */ /* 0x000fe200078e00ff */
[----:B------:R-:W-:Y:S02]  /*0680*/  LOP3.LUT R0, R3, 0x7fffffff, RZ, 0xc0, !PT ;  /* 0x7fffffff03007812 */ /* 0x000fe400078ec0ff */
[----:B------:R-:W-:Y:S02]  /*0690*/  SEL R11, RZ, 0x7ff00000, !P1 ;  /* 0x7ff00000ff0b7807 */ /* 0x000fe40004800000 */
[----:B------:R-:W-:Y:S02]  /*06a0*/  ISETP.GE.AND P2, PT, R12, RZ, PT ;  /* 0x000000ff0c00720c */ /* 0x000fe40003f46270 */
[----:B------:R-:W-:Y:S01]  /*06b0*/  ISETP.NE.AND P1, PT, R0, 0x3fe00000, PT ;  /* 0x3fe000000000780c */ /* 0x000fe20003f25270 */
[----:B------:R-:W-:-:S05]  /*06c0*/  VIADD R0, R11, 0x80000000 ;  /* 0x800000000b007836 */ /* 0x000fca0000000000 */
[----:B------:R-:W-:-:S05]  /*06d0*/  SEL R0, R0, R11, P1 ;  /* 0x0000000b00007207 */ /* 0x000fca0000800000 */
[----:B------:R-:W-:-:S07]  /*06e0*/  @!P2 SEL R11, R0, R11, P0 ;  /* 0x0000000b000ba207 */ /* 0x000fce0000000000 */
.L_x_6:
[----:B------:R-:W-:Y:S05]  /*06f0*/  BSYNC.RECONVERGENT B0 ;  /* 0x0000000000007941 */ /* 0x000fea0003800200 */
.L_x_5:
[----:B------:R-:W0:Y:S01]  /*0700*/  LDCU UR6, c[0x3][URZ] ;  /* 0x00c00000ff0677ac */ /* 0x000e220008000800 */
[----:B------:R-:W-:Y:S01]  /*0710*/  IMAD.MOV.U32 R12, RZ, RZ, 0x1 ;  /* 0x00000001ff0c7424 */ /* 0x000fe200078e00ff */
[----:B------:R-:W-:Y:S01]  /*0720*/  DSETP.NEU.AND P1, PT, R2, RZ, PT ;  /* 0x000000ff0200722a */ /* 0x000fe20003f2d000 */
[----:B------:R-:W-:Y:S01]  /*0730*/  BSSY.RECONVERGENT B0, `(.L_x_8) ;  /* 0x000001a000007945 */ /* 0x000fe20003800200 */
[----:B------:R-:W-:Y:S01]  /*0740*/  DSETP.NEU.AND P0, PT, R8, 1, PT ;  /* 0x3ff000000800742a */ /* 0x000fe20003f0d000 */
[----:B0-----:R-:W0:Y:S08]  /*0750*/  I2F.F64 R4, UR6 ;  /* 0x0000000600047d12 */ /* 0x001e300008201c00 */
[----:B0-----:R-:W0:Y:S02]  /*0760*/  MUFU.RCP64H R13, R5 ;  /* 0x00000005000d7308 */ /* 0x001e240000001800 */
[----:B0-----:R-:W-:-:S08]  /*0770*/  DFMA R14, -R4, R12, 1 ;  /* 0x3ff00000040e742b */ /* 0x001fd0000000010c */
[----:B------:R-:W-:-:S08]  /*0780*/  DFMA R14, R14, R14, R14 ;  /* 0x0000000e0e0e722b */ /* 0x000fd0000000000e */
[----:B------:R-:W-:Y:S01]  /*0790*/  DFMA R14, R12, R14, R12 ;  /* 0x0000000e0c0e722b */ /* 0x000fe2000000000c */
[----:B------:R-:W-:Y:S02]  /*07a0*/  FSEL R12, R10, RZ, P1 ;  /* 0x000000ff0a0c7208 */ /* 0x000fe40000800000 */
[----:B------:R-:W-:Y:S02]  /*07b0*/  FSEL R10, R11, 1.875, P1 ;  /* 0x3ff000000b0a7808 */ /* 0x000fe40000800000 */
[----:B------:R-:W-:-:S03]  /*07c0*/  FSEL R12, R12, RZ, P0 ;  /* 0x000000ff0c0c7208 */ /* 0x000fc60000000000 */
[----:B------:R-:W-:Y:S01]  /*07d0*/  DFMA R2, -R4, R14, 1 ;  /* 0x3ff000000402742b */ /* 0x000fe2000000010e */
[----:B------:R-:W-:-:S04]  /*07e0*/  FSEL R13, R10, 1.875, P0 ;  /* 0x3ff000000a0d7808 */ /* 0x000fc80000000000 */
[----:B------:R-:W-:-:S03]  /*07f0*/  FSETP.GEU.AND P1, PT, |R13|, 6.5827683646048100446e-37, PT ;  /* 0x036000000d00780b */ /* 0x000fc60003f2e200 */
[----:B------:R-:W-:-:S08]  /*0800*/  DFMA R2, R14, R2, R14 ;  /* 0x000000020e02722b */ /* 0x000fd0000000000e */
[----:B------:R-:W-:-:S08]  /*0810*/  DMUL R8, R2, R12 ;  /* 0x0000000c02087228 */ /* 0x000fd00000000000 */
[----:B------:R-:W-:-:S08]  /*0820*/  DFMA R10, -R4, R8, R12 ;  /* 0x00000008040a722b */ /* 0x000fd0000000010c */
[----:B------:R-:W-:-:S10]  /*0830*/  DFMA R2, R2, R10, R8 ;  /* 0x0000000a0202722b */ /* 0x000fd40000000008 */
[----:B------:R-:W-:-:S05]  /*0840*/  FFMA R0, RZ, R5, R3 ;  /* 0x00000005ff007223 */ /* 0x000fca0000000003 */
[----:B------:R-:W-:-:S13]  /*0850*/  FSETP.GT.AND P0, PT, |R0|, 1.469367938527859385e-39, PT ;  /* 0x001000000000780b */ /* 0x000fda0003f04200 */
[----:B------:R-:W-:Y:S05]  /*0860*/  @P0 BRA P1, `(.L_x_9) ;  /* 0x0000000000180947 */ /* 0x000fea0000800000 */
[----:B------:R-:W-:Y:S01]  /*0870*/  IMAD.MOV.U32 R8, RZ, RZ, R12 ;  /* 0x000000ffff087224 */ /* 0x000fe200078e000c */
[----:B------:R-:W-:Y:S01]  /*0880*/  MOV R0, 0x8b0 ;  /* 0x000008b000007802 */ /* 0x000fe20000000f00 */
[----:B------:R-:W-:-:S07]  /*0890*/  IMAD.MOV.U32 R9, RZ, RZ, R13 ;  /* 0x000000ffff097224 */ /* 0x000fce00078e000d */
[----:B------:R-:W-:Y:S05]  /*08a0*/  CALL.REL.NOINC `($__internal_0_$__cuda_sm20_div_rn_f64_full) ;  /* 0x0000000000147944 */ /* 0x000fea0003c00000 */
[----:B------:R-:W-:Y:S02]  /*08b0*/  IMAD.MOV.U32 R2, RZ, RZ, R12 ;  /* 0x000000ffff027224 */ /* 0x000fe400078e000c */
[----:B------:R-:W-:-:S07]  /*08c0*/  IMAD.MOV.U32 R3, RZ, RZ, R13 ;  /* 0x000000ffff037224 */ /* 0x000fce00078e000d */
.L_x_9:
[----:B------:R-:W-:Y:S05]  /*08d0*/  BSYNC.RECONVERGENT B0 ;  /* 0x0000000000007941 */ /* 0x000fea0003800200 */
.L_x_8:
[----:B------:R-:W-:Y:S01]  /*08e0*/  STG.E.64 desc[UR4][R6.64], R2 ;  /* 0x0000000206007986 */ /* 0x000fe2000c101b04 */
[----:B------:R-:W-:Y:S05]  /*08f0*/  EXIT ;  /* 0x000000000000794d */ /* 0x000fea0003800000 */
        .weak           $__internal_0_$__cuda_sm20_div_rn_f64_full
        .type           $__internal_0_$__cuda_sm20_div_rn_f64_full,@function
        .size           $__internal_0_$__cuda_sm20_div_rn_f64_full,($_Z20convert_dbm_to_wattsPKiPd$__internal_accurate_pow - $__internal_0_$__cuda_sm20_div_rn_f64_full)
$__internal_0_$__cuda_sm20_div_rn_f64_full:
[C---:B------:R-:W-:Y:S01]  /*0900*/  FSETP.GEU.AND P0, PT, |R5|.reuse, 1.469367938527859385e-39, PT ;  /* 0x001000000500780b */ /* 0x040fe20003f0e200 */
[----:B------:R-:W-:Y:S01]  /*0910*/  IMAD.MOV.U32 R16, RZ, RZ, 0x1 ;  /* 0x00000001ff107424 */ /* 0x000fe200078e00ff */
[----:B------:R-:W-:Y:S01]  /*0920*/  LOP3.LUT R2, R5, 0x800fffff, RZ, 0xc0, !PT ;  /* 0x800fffff05027812 */ /* 0x000fe200078ec0ff */
[----:B------:R-:W-:Y:S01]  /*0930*/  BSSY.RECONVERGENT B1, `(.L_x_10) ;  /* 0x0000055000017945 */ /* 0x000fe20003800200 */
[C---:B------:R-:W-:Y:S02]  /*0940*/  FSETP.GEU.AND P2, PT, |R9|.reuse, 1.469367938527859385e-39, PT ;  /* 0x001000000900780b */ /* 0x040fe40003f4e200 */
[----:B------:R-:W-:Y:S01]  /*0950*/  LOP3.LUT R3, R2, 0x3ff00000, RZ, 0xfc, !PT ;  /* 0x3ff0000002037812 */ /* 0x000fe200078efcff */
[----:B------:R-:W-:Y:S01]  /*0960*/  IMAD.MOV.U32 R2, RZ, RZ, R4 ;  /* 0x000000ffff027224 */ /* 0x000fe200078e0004 */
[----:B------:R-:W-:Y:S02]  /*0970*/  LOP3.LUT R12, R9, 0x7ff00000, RZ, 0xc0, !PT ;  /* 0x7ff00000090c7812 */ /* 0x000fe400078ec0ff */
[----:B------:R-:W-:-:S03]  /*0980*/  LOP3.LUT R15, R5, 0x7ff00000, RZ, 0xc0, !PT ;  /* 0x7ff00000050f7812 */ /* 0x000fc600078ec0ff */
[----:B------:R-:W-:Y:S01]  /*0990*/  @!P0 DMUL R2, R4, 8.98846567431157953865e+307 ;  /* 0x7fe0000004028828 */ /* 0x000fe20000000000 */
[----:B------:R-:W-:-:S03]  /*09a0*/  ISETP.GE.U32.AND P1, PT, R12, R15, PT ;  /* 0x0000000f0c00720c */ /* 0x000fc60003f26070 */
[----:B------:R-:W-:Y:S01]  /*09b0*/  @!P2 LOP3.LUT R13, R5, 0x7ff00000, RZ, 0xc0, !PT ;  /* 0x7ff00000050da812 */ /* 0x000fe200078ec0ff */
[----:B------:R-:W-:Y:S01]  /*09c0*/  @!P2 IMAD.MOV.U32 R18, RZ, RZ, RZ ;  /* 0x000000ffff12a224 */ /* 0x000fe200078e00ff */
[----:B------:R-:W0:Y:S02]  /*09d0*/  MUFU.RCP64H R17, R3 ;  /* 0x0000000300117308 */ /* 0x000e240000001800 */
[----:B------:R-:W-:Y:S01]  /*09e0*/  @!P2 ISETP.GE.U32.AND P3, PT, R12, R13, PT ;  /* 0x0000000d0c00a20c */ /* 0x000fe20003f66070 */
[----:B------:R-:W-:-:S05]  /*09f0*/  IMAD.MOV.U32 R13, RZ, RZ, 0x1ca00000 ;  /* 0x1ca00000ff0d7424 */ /* 0x000fca00078e00ff */
[----:B------:R-:W-:-:S04]  /*0a00*/  @!P2 SEL R19, R13, 0x63400000, !P3 ;  /* 0x634000000d13a807 */ /* 0x000fc80005800000 */
[----:B------:R-:W-:-:S04]  /*0a10*/  @!P2 LOP3.LUT R19, R19, 0x80000000, R9, 0xf8, !PT ;  /* 0x800000001313a812 */ /* 0x000fc800078ef809 */
[----:B------:R-:W-:Y:S01]  /*0a20*/  @!P2 LOP3.LUT R19, R19, 0x100000, RZ, 0xfc, !PT ;  /* 0x001000001313a812 */ /* 0x000fe200078efcff */
[----:B0-----:R-:W-:-:S08]  /*0a30*/  DFMA R10, R16, -R2, 1 ;  /* 0x3ff00000100a742b */ /* 0x001fd00000000802 */
[----:B------:R-:W-:-:S08]  /*0a40*/  DFMA R10, R10, R10, R10 ;  /* 0x0000000a0a0a722b */ /* 0x000fd0000000000a */
[----:B------:R-:W-:Y:S01]  /*0a50*/  DFMA R16, R16, R10, R16 ;  /* 0x0000000a1010722b */ /* 0x000fe20000000010 */
[----:B------:R-:W-:Y:S01]  /*0a60*/  SEL R11, R13, 0x63400000, !P1 ;  /* 0x634000000d0b7807 */ /* 0x000fe20004800000 */
[----:B------:R-:W-:-:S03]  /*0a70*/  IMAD.MOV.U32 R10, RZ, RZ, R8 ;  /* 0x000000ffff0a7224 */ /* 0x000fc600078e0008 */
[----:B------:R-:W-:-:S03]  /*0a80*/  LOP3.LUT R11, R11, 0x800fffff, R9, 0xf8, !PT ;  /* 0x800fffff0b0b7812 */ /* 0x000fc600078ef809 */
[----:B------:R-:W-:-:S03]  /*0a90*/  DFMA R20, R16, -R2, 1 ;  /* 0x3ff000001014742b */ /* 0x000fc60000000802 */
[----:B------:R-:W-:-:S05]  /*0aa0*/  @!P2 DFMA R10, R10, 2, -R18 ;  /* 0x400000000a0aa82b */ /* 0x000fca0000000812 */
[----:B------:R-:W-:Y:S01]  /*0ab0*/  DFMA R16, R16, R20, R16 ;  /* 0x000000141010722b */ /* 0x000fe20000000010 */
[----:B------:R-:W-:Y:S02]  /*0ac0*/  IMAD.MOV.U32 R21, RZ, RZ, R12 ;  /* 0x000000ffff157224 */ /* 0x000fe400078e000c */
[----:B------:R-:W-:Y:S01]  /*0ad0*/  IMAD.MOV.U32 R20, RZ, RZ, R15 ;  /* 0x000000ffff147224 */ /* 0x000fe200078e000f */
[----:B------:R-:W-:Y:S02]  /*0ae0*/  @!P0 LOP3.LUT R20, R3, 0x7ff00000, RZ, 0xc0, !PT ;  /* 0x7ff0000003148812 */ /* 0x000fe400078ec0ff */
[----:B------:R-:W-:Y:S02]  /*0af0*/  @!P2 LOP3.LUT R21, R11, 0x7ff00000, RZ, 0xc0, !PT ;  /* 0x7ff000000b15a812 */ /* 0x000fe400078ec0ff */
[----:B------:R-:W-:Y:S01]  /*0b00*/  DMUL R18, R16, R10 ;  /* 0x0000000a10127228 */ /* 0x000fe20000000000 */
[----:B------:R-:W-:Y:S02]  /*0b10*/  VIADD R23, R20, 0xffffffff ;  /* 0xffffffff14177836 */ /* 0x000fe40000000000 */
[----:B------:R-:W-:-:S05]  /*0b20*/  VIADD R22, R21, 0xffffffff ;  /* 0xffffffff15167836 */ /* 0x000fca0000000000 */
[----:B------:R-:W-:Y:S01]  /*0b30*/  DFMA R14, R18, -R2, R10 ;  /* 0x80000002120e722b */ /* 0x000fe2000000000a */
[----:B------:R-:W-:-:S04]  /*0b40*/  ISETP.GT.U32.AND P0, PT, R22, 0x7feffffe, PT ;  /* 0x7feffffe1600780c */ /* 0x000fc80003f04070 */
[----:B------:R-:W-:-:S03]  /*0b50*/  ISETP.GT.U32.OR P0, PT, R23, 0x7feffffe, P0 ;  /* 0x7feffffe1700780c */ /* 0x000fc60000704470 */
[----:B------:R-:W-:-:S10]  /*0b60*/  DFMA R14, R16, R14, R18 ;  /* 0x0000000e100e722b */ /* 0x000fd40000000012 */
[----:B------:R-:W-:Y:S05]  /*0b70*/  @P0 BRA `(.L_x_11) ;  /* 0x00000000006c0947 */ /* 0x000fea0003800000 */
[----:B------:R-:W-:-:S04]  /*0b80*/  LOP3.LUT R9, R5, 0x7ff00000, RZ, 0xc0, !PT ;  /* 0x7ff0000005097812 */ /* 0x000fc800078ec0ff */
[CC--:B------:R-:W-:Y:S02]  /*0b90*/  VIADDMNMX R8, R12.reuse, -R9.reuse, 0xb9600000, !PT ;  /* 0xb96000000c087446 */ /* 0x0c0fe40007800909 */
[----:B------:R-:W-:Y:S02]  /*0ba0*/  ISETP.GE.U32.AND P0, PT, R12, R9, PT ;  /* 0x000000090c00720c */ /* 0x000fe40003f06070 */
[----:B------:R-:W-:Y:S02]  /*0bb0*/  VIMNMX R8, PT, PT, R8, 0x46a00000, PT ;  /* 0x46a0000008087848 */ /* 0x000fe40003fe0100 */
[----:B------:R-:W-:-:S05]  /*0bc0*/  SEL R13, R13, 0x63400000, !P0 ;  /* 0x634000000d0d7807 */ /* 0x000fca0004000000 */
[----:B------:R-:W-:Y:S02]  /*0bd0*/  IMAD.IADD R16, R8, 0x1, -R13 ;  /* 0x0000000108107824 */ /* 0x000fe400078e0a0d */
[----:B------:R-:W-:Y:S02]  /*0be0*/  IMAD.MOV.U32 R8, RZ, RZ, RZ ;  /* 0x000000ffff087224 */ /* 0x000fe400078e00ff */
[----:B------:R-:W-:-:S06]  /*0bf0*/  VIADD R9, R16, 0x7fe00000 ;  /* 0x7fe0000010097836 */ /* 0x000fcc0000000000 */
[----:B------:R-:W-:-:S10]  /*0c00*/  DMUL R12, R14, R8 ;  /* 0x000000080e0c7228 */ /* 0x000fd40000000000 */
[----:B------:R-:W-:-:S13]  /*0c10*/  FSETP.GTU.AND P0, PT, |R13|, 1.469367938527859385e-39, PT ;  /* 0x001000000d00780b */ /* 0x000fda0003f0c200 */
[----:B------:R-:W-:Y:S05]  /*0c20*/  @P0 BRA `(.L_x_12) ;  /* 0x0000000000940947 */ /* 0x000fea0003800000 */
[----:B------:R-:W-:Y:S01]  /*0c30*/  DFMA R2, R14, -R2, R10 ;  /* 0x800000020e02722b */ /* 0x000fe2000000000a */
[----:B------:R-:W-:-:S09]  /*0c40*/  IMAD.MOV.U32 R8, RZ, RZ, RZ ;  /* 0x000000ffff087224 */ /* 0x000fd200078e00ff */
[C---:B------:R-:W-:Y:S02]  /*0c50*/  FSETP.NEU.AND P0, PT, R3.reuse, RZ, PT ;  /* 0x000000ff0300720b */ /* 0x040fe40003f0d000 */
[----:B------:R-:W-:-:S04]  /*0c60*/  LOP3.LUT R5, R3, 0x80000000, R5, 0x48, !PT ;  /* 0x8000000003057812 */ /* 0x000fc800078e4805 */
[----:B------:R-:W-:-:S07]  /*0c70*/  LOP3.LUT R9, R5, R9, RZ, 0xfc, !PT ;  /* 0x0000000905097212 */ /* 0x000fce00078efcff */
[----:B------:R-:W-:Y:S05]  /*0c80*/  @!P0 BRA `(.L_x_12) ;  /* 0x00000000007c8947 */ /* 0x000fea0003800000 */
[----:B------:R-:W-:Y:S01]  /*0c90*/  IMAD.MOV R3, RZ, RZ, -R16 ;  /* 0x000000ffff037224 */ /* 0x000fe200078e0a10 */
[----:B------:R-:W-:Y:S01]  /*0ca0*/  DMUL.RP R8, R14, R8 ;  /* 0x000000080e087228 */ /* 0x000fe20000008000 */
[----:B------:R-:W-:-:S06]  /*0cb0*/  IMAD.MOV.U32 R2, RZ, RZ, RZ ;  /* 0x000000ffff027224 */ /* 0x000fcc00078e00ff */
[----:B------:R-:W-:-:S03]  /*0cc0*/  DFMA R2, R12, -R2, R14 ;  /* 0x800000020c02722b */ /* 0x000fc6000000000e */
[----:B------:R-:W-:-:S03]  /*0cd0*/  LOP3.LUT R5, R9, R5, RZ, 0x3c, !PT ;  /* 0x0000000509057212 */ /* 0x000fc600078e3cff */
[----:B------:R-:W-:-:S04]  /*0ce0*/  IADD3 R2, PT, PT, -R16, -0x43300000, RZ ;  /* 0xbcd0000010027810 */ /* 0x000fc80007ffe1ff */
[----:B------:R-:W-:-:S04]  /*0cf0*/  FSETP.NEU.AND P0, PT, |R3|, R2, PT ;  /* 0x000000020300720b */ /* 0x000fc80003f0d200 */
[----:B------:R-:W-:Y:S02]  /*0d00*/  FSEL R12, R8, R12, !P0 ;  /* 0x0000000c080c7208 */ /* 0x000fe40004000000 */
[----:B------:R-:W-:Y:S01]  /*0d10*/  FSEL R13, R5, R13, !P0 ;  /* 0x0000000d050d7208 */ /* 0x000fe20004000000 */
[----:B------:R-:W-:Y:S06]  /*0d20*/  BRA `(.L_x_12) ;  /* 0x0000000000547947 */ /* 0x000fec0003800000 */
.L_x_11:
[----:B------:R-:W-:-:S14]  /*0d30*/  DSETP.NAN.AND P0, PT, R8, R8, PT ;  /* 0x000000080800722a */ /* 0x000fdc0003f08000 */
[----:B------:R-:W-:Y:S05]  /*0d40*/  @P0 BRA `(.L_x_13) ;  /* 0x0000000000440947 */ /* 0x000fea0003800000 */
[----:B------:R-:W-:-:S14]  /*0d50*/  DSETP.NAN.AND P0, PT, R4, R4, PT ;  /* 0x000000040400722a */ /* 0x000fdc0003f08000 */
[----:B------:R-:W-:Y:S05]  /*0d60*/  @P0 BRA `(.L_x_14) ;  /* 0x0000000000300947 */ /* 0x000fea0003800000 */
[----:B------:R-:W-:Y:S01]  /*0d70*/  ISETP.NE.AND P0, PT, R21, R20, PT ;  /* 0x000000141500720c */ /* 0x000fe20003f05270 */
[----:B------:R-:W-:Y:S02]  /*0d80*/  IMAD.MOV.U32 R12, RZ, RZ, 0x0 ;  /* 0x00000000ff0c7424 */ /* 0x000fe400078e00ff */
[----:B------:R-:W-:-:S10]  /*0d90*/  IMAD.MOV.U32 R13, RZ, RZ, -0x80000 ;  /* 0xfff80000ff0d7424 */ /* 0x000fd400078e00ff */
[----:B------:R-:W-:Y:S05]  /*0da0*/  @!P0 BRA `(.L_x_12) ;  /* 0x0000000000348947 */ /* 0x000fea0003800000 */
[----:B------:R-:W-:Y:S02]  /*0db0*/  ISETP.NE.AND P0, PT, R21, 0x7ff00000, PT ;  /* 0x7ff000001500780c */ /* 0x000fe40003f05270 */
[----:B------:R-:W-:Y:S02]  /*0dc0*/  LOP3.LUT R13, R9, 0x80000000, R5, 0x48, !PT ;  /* 0x80000000090d7812 */ /* 0x000fe400078e4805 */
[----:B------:R-:W-:-:S13]  /*0dd0*/  ISETP.EQ.OR P0, PT, R20, RZ, !P0 ;  /* 0x000000ff1400720c */ /* 0x000fda0004702670 */
[----:B------:R-:W-:Y:S01]  /*0de0*/  @P0 LOP3.LUT R2, R13, 0x7ff00000, RZ, 0xfc, !PT ;  /* 0x7ff000000d020812 */ /* 0x000fe200078efcff */
[----:B------:R-:W-:Y:S02]  /*0df0*/  @!P0 IMAD.MOV.U32 R12, RZ, RZ, RZ ;  /* 0x000000ffff0c8224 */ /* 0x000fe400078e00ff */
[----:B------:R-:W-:Y:S02]  /*0e00*/  @P0 IMAD.MOV.U32 R12, RZ, RZ, RZ ;  /* 0x000000ffff0c0224 */ /* 0x000fe400078e00ff */
[----:B------:R-:W-:Y:S01]  /*0e10*/  @P0 IMAD.MOV.U32 R13, RZ, RZ, R2 ;  /* 0x000000ffff0d0224 */ /* 0x000fe200078e0002 */
[----:B------:R-:W-:Y:S06]  /*0e20*/  BRA `(.L_x_12) ;  /* 0x0000000000147947 */ /* 0x000fec0003800000 */
.L_x_14:
[----:B------:R-:W-:Y:S01]  /*0e30*/  LOP3.LUT R13, R5, 0x80000, RZ, 0xfc, !PT ;  /* 0x00080000050d7812 */ /* 0x000fe200078efcff */
[----:B------:R-:W-:Y:S01]  /*0e40*/  IMAD.MOV.U32 R12, RZ, RZ, R4 ;  /* 0x000000ffff0c7224 */ /* 0x000fe200078e0004 */
[----:B------:R-:W-:Y:S06]  /*0e50*/  BRA `(.L_x_12) ;  /* 0x0000000000087947 */ /* 0x000fec0003800000 */
.L_x_13:
[----:B------:R-:W-:Y:S01]  /*0e60*/  LOP3.LUT R13, R9, 0x80000, RZ, 0xfc, !PT ;  /* 0x00080000090d7812 */ /* 0x000fe200078efcff */
[----:B------:R-:W-:-:S07]  /*0e70*/  IMAD.MOV.U32 R12, RZ, RZ, R8 ;  /* 0x000000ffff0c7224 */ /* 0x000fce00078e0008 */
.L_x_12:
[----:B------:R-:W-:Y:S05]  /*0e80*/  BSYNC.RECONVERGENT B1 ;  /* 0x0000000000017941 */ /* 0x000fea0003800200 */
.L_x_10:
[----:B------:R-:W-:Y:S02]  /*0e90*/  IMAD.MOV.U32 R2, RZ, RZ, R0 ;  /* 0x000000ffff027224 */ /* 0x000fe400078e0000 */
[----:B------:R-:W-:-:S04]  /*0ea0*/  IMAD.MOV.U32 R3, RZ, RZ, 0x0 ;  /* 0x00000000ff037424 */ /* 0x000fc800078e00ff */
[----:B------:R-:W-:Y:S05]  /*0eb0*/  RET.REL.NODEC R2 `(_Z20convert_dbm_to_wattsPKiPd) ;  /* 0xfffffff002507950 */ /* 0x000fea0003c3ffff */
        .type           $_Z20convert_dbm_to_wattsPKiPd$__internal_accurate_pow,@function
        .size           $_Z20convert_dbm_to_wattsPKiPd$__internal_accurate_pow,(.L_x_18 - $_Z20convert_dbm_to_wattsPKiPd$__internal_accurate_pow)
$_Z20convert_dbm_to_wattsPKiPd$__internal_accurate_pow:
[----:B------:R-:W0:Y:S01]  /*0ec0*/  LDC.64 R10, c[0x3][0x8] ;  /* 0x00c00200ff0a7b82 */ /* 0x000e220000000a00 */
[----:B------:R-:W-:Y:S01]  /*0ed0*/  IMAD.MOV.U32 R16, RZ, RZ, RZ ;  /* 0x000000ffff107224 */ /* 0x000fe200078e00ff */
[----:B------:R-:W-:Y:S01]  /*0ee0*/  UMOV UR6, 0x7d2cafe2 ;  /* 0x7d2cafe200067882 */ /* 0x000fe20000000000 */
[----:B------:R-:W-:Y:S01]  /*0ef0*/  IMAD.MOV.U32 R22, RZ, RZ, 0x41ad3b5a ;  /* 0x41ad3b5aff167424 */ /* 0x000fe200078e00ff */
[----:B------:R-:W-:Y:S01]  /*0f00*/  UMOV UR7, 0x3eb0f5ff ;  /* 0x3eb0f5ff00077882 */ /* 0x000fe20000000000 */
[----:B------:R-:W-:Y:S01]  /*0f10*/  IMAD.MOV.U32 R23, RZ, RZ, 0x3ed0f5d2 ;  /* 0x3ed0f5d2ff177424 */ /* 0x000fe200078e00ff */
[----:B------:R-:W-:Y:S01]  /*0f20*/  UMOV UR8, 0x3b39803f ;  /* 0x3b39803f00087882 */ /* 0x000fe20000000000 */
[----:B------:R-:W-:Y:S01]  /*0f30*/  UMOV UR9, 0x3c7abc9e ;  /* 0x3c7abc9e00097882 */ /* 0x000fe20000000000 */
[----:B0-----:R-:W-:-:S10]  /*0f40*/  DADD R8, -RZ, |R10| ;  /* 0x00000000ff087229 */ /* 0x001fd4000000050a */
[----:B------:R-:W-:Y:S01]  /*0f50*/  ISETP.GT.U32.AND P1, PT, R9, 0xfffff, PT ;  /* 0x000fffff0900780c */ /* 0x000fe20003f24070 */
[----:B------:R-:W-:-:S12]  /*0f60*/  IMAD.MOV.U32 R12, RZ, RZ, R9 ;  /* 0x000000ffff0c7224 */ /* 0x000fd800078e0009 */
[----:B------:R-:W-:-:S10]  /*0f70*/  @!P1 DMUL R10, |R10|, 1.80143985094819840000e+16 ;  /* 0x435000000a0a9828 */ /* 0x000fd40000000200 */
[----:B------:R-:W-:Y:S02]  /*0f80*/  @!P1 IMAD.MOV.U32 R12, RZ, RZ, R11 ;  /* 0x000000ffff0c9224 */ /* 0x000fe400078e000b */
[----:B------:R-:W-:-:S03]  /*0f90*/  @!P1 IMAD.MOV.U32 R8, RZ, RZ, R10 ;  /* 0x000000ffff089224 */ /* 0x000fc600078e000a */
[----:B------:R-:W-:Y:S01]  /*0fa0*/  LOP3.LUT R12, R12, 0x800fffff, RZ, 0xc0, !PT ;  /* 0x800fffff0c0c7812 */ /* 0x000fe200078ec0ff */
[----:B------:R-:W-:Y:S01]  /*0fb0*/  IMAD.MOV.U32 R14, RZ, RZ, R8 ;  /* 0x000000ffff0e7224 */ /* 0x000fe200078e0008 */
[----:B------:R-:W-:Y:S02]  /*0fc0*/  SHF.R.U32.HI R8, RZ, 0x14, R9 ;  /* 0x00000014ff087819 */ /* 0x000fe40000011609 */
[----:B------:R-:W-:Y:S02]  /*0fd0*/  LOP3.LUT R15, R12, 0x3ff00000, RZ, 0xfc, !PT ;  /* 0x3ff000000c0f7812 */ /* 0x000fe400078efcff */
[----:B------:R-:W-:Y:S01]  /*0fe0*/  @!P1 LEA.HI R8, R11, 0xffffffca, RZ, 0xc ;  /* 0xffffffca0b089811 */ /* 0x000fe200078f60ff */
[----:B------:R-:W-:Y:S01]  /*0ff0*/  IMAD.MOV.U32 R11, RZ, RZ, 0x43300000 ;  /* 0x43300000ff0b7424 */ /* 0x000fe200078e00ff */
[----:B------:R-:W-:-:S03]  /*1000*/  ISETP.GE.U32.AND P2, PT, R15, 0x3ff6a09f, PT ;  /* 0x3ff6a09f0f00780c */ /* 0x000fc60003f46070 */
[----:B------:R-:W-:-:S10]  /*1010*/  VIADD R10, R8, 0xfffffc01 ;  /* 0xfffffc01080a7836 */ /* 0x000fd40000000000 */
[----:B------:R-:W-:Y:S02]  /*1020*/  @P2 VIADD R13, R15, 0xfff00000 ;  /* 0xfff000000f0d2836 */ /* 0x000fe40000000000 */
[----:B------:R-:W-:Y:S02]  /*1030*/  @P2 VIADD R10, R8, 0xfffffc02 ;  /* 0xfffffc02080a2836 */ /* 0x000fe40000000000 */
[----:B------:R-:W-:-:S03]  /*1040*/  @P2 IMAD.MOV.U32 R15, RZ, RZ, R13 ;  /* 0x000000ffff0f2224 */ /* 0x000fc600078e000d */
[----:B------:R-:W-:-:S03]  /*1050*/  LOP3.LUT R10, R10, 0x80000000, RZ, 0x3c, !PT ;  /* 0x800000000a0a7812 */ /* 0x000fc600078e3cff */
[C---:B------:R-:W-:Y:S02]  /*1060*/  DADD R18, R14.reuse, 1 ;  /* 0x3ff000000e127429 */ /* 0x040fe40000000000 */
[----:B------:R-:W-:-:S04]  /*1070*/  DADD R14, R14, -1 ;  /* 0xbff000000e0e7429 */ /* 0x000fc80000000000 */
[----:B------:R-:W0:Y:S02]  /*1080*/  MUFU.RCP64H R17, R19 ;  /* 0x0000001300117308 */ /* 0x000e240000001800 */
[----:B0-----:R-:W-:-:S08]  /*1090*/  DFMA R12, -R18, R16, 1 ;  /* 0x3ff00000120c742b */ /* 0x001fd00000000110 */
[----:B------:R-:W-:-:S08]  /*10a0*/  DFMA R12, R12, R12, R12 ;  /* 0x0000000c0c0c722b */ /* 0x000fd0000000000c */
[----:B------:R-:W-:-:S08]  /*10b0*/  DFMA R16, R16, R12, R16 ;  /* 0x0000000c1010722b */ /* 0x000fd00000000010 */
[----:B------:R-:W-:-:S08]  /*10c0*/  DMUL R12, R14, R16 ;  /* 0x000000100e0c7228 */ /* 0x000fd00000000000 */
[----:B------:R-:W-:-:S08]  /*10d0*/  DFMA R12, R14, R16, R12 ;  /* 0x000000100e0c722b */ /* 0x000fd0000000000c */
[----:B------:R-:W-:-:S08]  /*10e0*/  DMUL R20, R12, R12 ;  /* 0x0000000c0c147228 */ /* 0x000fd00000000000 */
[----:B------:R-:W-:Y:S01]  /*10f0*/  DFMA R18, R20, UR6, R22 ;  /* 0x0000000614127c2b */ /* 0x000fe20008000016 */
[----:B------:R-:W-:Y:S01]  /*1100*/  UMOV UR6, 0x75488a3f ;  /* 0x75488a3f00067882 */ /* 0x000fe20000000000 */
[----:B------:R-:W-:Y:S01]  /*1110*/  UMOV UR7, 0x3ef3b20a ;  /* 0x3ef3b20a00077882 */ /* 0x000fe20000000000 */
[----:B------:R-:W-:-:S05]  /*1120*/  DADD R22, R14, -R12 ;  /* 0x000000000e167229 */ /* 0x000fca000000080c */
[----:B------:R-:W-:Y:S01]  /*1130*/  DFMA R18, R20, R18, UR6 ;  /* 0x0000000614127e2b */ /* 0x000fe20008000012 */
[----:B------:R-:W-:Y:S01]  /*1140*/  UMOV UR6, 0xe4faecd5 ;  /* 0xe4faecd500067882 */ /* 0x000fe20000000000 */
[----:B------:R-:W-:Y:S01]  /*1150*/  UMOV UR7, 0x3f1745cd ;  /* 0x3f1745cd00077882 */ /* 0x000fe20000000000 */
[----:B------:R-:W-:-:S05]  /*1160*/  DADD R24, R22, R22 ;  /* 0x0000000016187229 */ /* 0x000fca0000000016 */
[----:B------:R-:W-:Y:S01]  /*1170*/  DFMA R18, R20, R18, UR6 ;  /* 0x0000000614127e2b */ /* 0x000fe20008000012 */
[----:B------:R-:W-:Y:S01]  /*1180*/  UMOV UR6, 0x258a578b ;  /* 0x258a578b00067882 */ /* 0x000fe20000000000 */
[----:B------:R-:W-:Y:S01]  /*1190*/  UMOV UR7, 0x3f3c71c7 ;  /* 0x3f3c71c700077882 */ /* 0x000fe20000000000 */
[----:B------:R-:W-:-:S05]  /*11a0*/  DFMA R24, R14, -R12, R24 ;  /* 0x8000000c0e18722b */ /* 0x000fca0000000018 */
[----:B------:R-:W-:Y:S01]  /*11b0*/  DFMA R18, R20, R18, UR6 ;  /* 0x0000000614127e2b */ /* 0x000fe20008000012 */
[----:B------:R-:W-:Y:S01]  /*11c0*/  UMOV UR6, 0x9242b910 ;  /* 0x9242b91000067882 */ /* 0x000fe20000000000 */
[----:B------:R-:W-:Y:S01]  /*11d0*/  UMOV UR7, 0x3f624924 ;  /* 0x3f62492400077882 */ /* 0x000fe20000000000 */
[----:B------:R-:W-:-:S05]  /*11e0*/  DMUL R16, R16, R24 ;  /* 0x0000001810107228 */ /* 0x000fca0000000000 */
[----:B------:R-:W-:Y:S01]  /*11f0*/  DFMA R18, R20, R18, UR6 ;  /* 0x0000000614127e2b */ /* 0x000fe20008000012 */
[----:B------:R-:W-:Y:S01]  /*1200*/  UMOV UR6, 0x99999dfb ;  /* 0x99999dfb00067882 */ /* 0x000fe20000000000 */
[----:B------:R-:W-:-:S06]  /*1210*/  UMOV UR7, 0x3f899999 ;  /* 0x3f89999900077882 */ /* 0x000fcc0000000000 */
[----:B------:R-:W-:Y:S01]  /*1220*/  DFMA R22, R20, R18, UR6 ;  /* 0x0000000614167e2b */ /* 0x000fe20008000012 */
[----:B------:R-:W-:Y:S01]  /*1230*/  UMOV UR6, 0x55555555 ;  /* 0x5555555500067882 */ /* 0x000fe20000000000 */
[----:B------:R-:W-:Y:S01]  /*1240*/  UMOV UR7, 0x3fb55555 ;  /* 0x3fb5555500077882 */ /* 0x000fe20000000000 */
[----:B------:R-:W-:-:S05]  /*1250*/  DMUL R18, R12, R12 ;  /* 0x0000000c0c127228 */ /* 0x000fca0000000000 */
[----:B------:R-:W-:-:S03]  /*1260*/  DFMA R14, R20, R22, UR6 ;  /* 0x00000006140e7e2b */ /* 0x000fc60008000016 */
[----:B------:R-:W-:-:S05]  /*1270*/  DMUL R26, R12, R18 ;  /* 0x000000120c1a7228 */ /* 0x000fca0000000000 */
[----:B------:R-:W-:Y:S01]  /*1280*/  DADD R24, -R14, UR6 ;  /* 0x000000060e187e29 */ /* 0x000fe20008000100 */
[----:B------:R-:W-:Y:S01]  /*1290*/  UMOV UR6, 0xb9e7b0 ;  /* 0x00b9e7b000067882 */ /* 0x000fe20000000000 */
[----:B------:R-:W-:-:S06]  /*12a0*/  UMOV UR7, 0x3c46a4cb ;  /* 0x3c46a4cb00077882 */ /* 0x000fcc0000000000 */
[----:B------:R-:W-:Y:S02]  /*12b0*/  DFMA R20, R20, R22, R24 ;  /* 0x000000161414722b */ /* 0x000fe40000000018 */
[----:B------:R-:W-:Y:S01]  /*12c0*/  DFMA R22, R12, R12, -R18 ;  /* 0x0000000c0c16722b */ /* 0x000fe20000000812 */
[----:B------:R-:W-:Y:S02]  /*12d0*/  VIADD R25, R17, 0x100000 ;  /* 0x0010000011197836 */ /* 0x000fe40000000000 */
[----:B------:R-:W-:-:S06]  /*12e0*/  IMAD.MOV.U32 R24, RZ, RZ, R16 ;  /* 0x000000ffff187224 */ /* 0x000fcc00078e0010 */
[----:B------:R-:W-:Y:S02]  /*12f0*/  DFMA R22, R12, R24, R22 ;  /* 0x000000180c16722b */ /* 0x000fe40000000016 */
[----:B------:R-:W-:Y:S01]  /*1300*/  DADD R24, R20, -UR6 ;  /* 0x8000000614187e29 */ /* 0x000fe20008000000 */
[----:B------:R-:W-:Y:S01]  /*1310*/  UMOV UR6, 0x80000000 ;  /* 0x8000000000067882 */ /* 0x000fe20000000000 */
[----:B------:R-:W-:Y:S01]  /*1320*/  DFMA R20, R12, R18, -R26 ;  /* 0x000000120c14722b */ /* 0x000fe2000000081a */
[----:B------:R-:W-:Y:S02]  /*1330*/  UMOV UR7, 0x43300000 ;  /* 0x4330000000077882 */ /* 0x000fe40000000000 */
[----:B------:R-:W-:Y:S01]  /*1340*/  DADD R10, R10, -UR6 ;  /* 0x800000060a0a7e29 */ /* 0x000fe20008000000 */
[----:B------:R-:W-:Y:S01]  /*1350*/  UMOV UR6, 0xfefa39ef ;  /* 0xfefa39ef00067882 */ /* 0x000fe20000000000 */
[----:B------:R-:W-:-:S03]  /*1360*/  UMOV UR7, 0x3fe62e42 ;  /* 0x3fe62e4200077882 */ /* 0x000fc60000000000 */
[----:B------:R-:W-:Y:S02]  /*1370*/  DFMA R20, R16, R18, R20 ;  /* 0x000000121014722b */ /* 0x000fe40000000014 */
[----:B------:R-:W-:-:S06]  /*1380*/  DADD R18, R14, R24 ;  /* 0x000000000e127229 */ /* 0x000fcc0000000018 */
[----:B------:R-:W-:Y:S02]  /*1390*/  DFMA R20, R12, R22, R20 ;  /* 0x000000160c14722b */ /* 0x000fe40000000014 */
[----:B------:R-:W-:Y:S02]  /*13a0*/  DADD R22, R14, -R18 ;  /* 0x000000000e167229 */ /* 0x000fe40000000812 */
[----:B------:R-:W-:-:S06]  /*13b0*/  DMUL R14, R18, R26 ;  /* 0x0000001a120e7228 */ /* 0x000fcc0000000000 */
[----:B------:R-:W-:Y:S02]  /*13c0*/  DADD R24, R24, R22 ;  /* 0x0000000018187229 */ /* 0x000fe40000000016 */
[----:B------:R-:W-:-:S08]  /*13d0*/  DFMA R22, R18, R26, -R14 ;  /* 0x0000001a1216722b */ /* 0x000fd0000000080e */
[----:B------:R-:W-:-:S08]  /*13e0*/  DFMA R20, R18, R20, R22 ;  /* 0x000000141214722b */ /* 0x000fd00000000016 */
[----:B------:R-:W-:-:S08]  /*13f0*/  DFMA R24, R24, R26, R20 ;  /* 0x0000001a1818722b */ /* 0x000fd00000000014 */
[----:B------:R-:W-:-:S08]  /*1400*/  DADD R20, R14, R24 ;  /* 0x000000000e147229 */ /* 0x000fd00000000018 */
[--C-:B------:R-:W-:Y:S02]  /*1410*/  DADD R18, R12, R20.reuse ;  /* 0x000000000c127229 */ /* 0x100fe40000000014 */
[----:B------:R-:W-:-:S06]  /*1420*/  DADD R14, R14, -R20 ;  /* 0x000000000e0e7229 */ /* 0x000fcc0000000814 */
[----:B------:R-:W-:Y:S02]  /*1430*/  DADD R12, R12, -R18 ;  /* 0x000000000c0c7229 */ /* 0x000fe40000000812 */
[----:B------:R-:W-:-:S06]  /*1440*/  DADD R14, R24, R14 ;  /* 0x00000000180e7229 */ /* 0x000fcc000000000e */
[----:B------:R-:W-:-:S08]  /*1450*/  DADD R12, R20, R12 ;  /* 0x00000000140c7229 */ /* 0x000fd0000000000c */
[----:B------:R-:W-:-:S08]  /*1460*/  DADD R12, R14, R12 ;  /* 0x000000000e0c7229 */ /* 0x000fd0000000000c */
[----:B------:R-:W-:-:S08]  /*1470*/  DADD R12, R16, R12 ;  /* 0x00000000100c7229 */ /* 0x000fd0000000000c */
[----:B------:R-:W-:-:S08]  /*1480*/  DADD R14, R18, R12 ;  /* 0x00000000120e7229 */ /* 0x000fd0000000000c */
[--C-:B------:R-:W-:Y:S02]  /*1490*/  DFMA R8, R10, UR6, R14.reuse ;  /* 0x000000060a087c2b */ /* 0x100fe4000800000e */
[----:B------:R-:W-:-:S06]  /*14a0*/  DADD R18, R18, -R14 ;  /* 0x0000000012127229 */ /* 0x000fcc000000080e */
[----:B------:R-:W-:Y:S02]  /*14b0*/  DFMA R16, R10, -UR6, R8 ;  /* 0x800000060a107c2b */ /* 0x000fe40008000008 */
[----:B------:R-:W-:Y:S01]  /*14c0*/  DADD R18, R12, R18 ;  /* 0x000000000c127229 */ /* 0x000fe20000000012 */
[----:B------:R-:W-:Y:S01]  /*14d0*/  LOP3.LUT R13, R5, 0xff0fffff, RZ, 0xc0, !PT ;  /* 0xff0fffff050d7812 */ /* 0x000fe200078ec0ff */
[----:B------:R-:W-:-:S04]  /*14e0*/  IMAD.MOV.U32 R12, RZ, RZ, R4 ;  /* 0x000000ffff0c7224 */ /* 0x000fc800078e0004 */
[----:B------:R-:W-:-:S08]  /*14f0*/  DADD R16, -R14, R16 ;  /* 0x000000000e107229 */ /* 0x000fd00000000110 */
[----:B------:R-:W-:-:S08]  /*1500*/  DADD R16, R18, -R16 ;  /* 0x0000000012107229 */ /* 0x000fd00000000810 */
[----:B------:R-:W-:Y:S01]  /*1510*/  DFMA R16, R10, UR8, R16 ;  /* 0x000000080a107c2b */ /* 0x000fe20008000010 */
[----:B------:R-:W-:-:S05]  /*1520*/  IMAD.SHL.U32 R10, R5, 0x2, RZ ;  /* 0x00000002050a7824 */ /* 0x000fca00078e00ff */
[----:B------:R-:W-:Y:S02]  /*1530*/  ISETP.GT.U32.AND P1, PT, R10, -0x2000001, PT ;  /* 0xfdffffff0a00780c */ /* 0x000fe40003f24070 */
[----:B------:R-:W-:Y:S02]  /*1540*/  DADD R10, R8, R16 ;  /* 0x00000000080a7229 */ /* 0x000fe40000000010 */
[----:B------:R-:W-:-:S06]  /*1550*/  SEL R13, R13, R5, P1 ;  /* 0x000000050d0d7207 */ /* 0x000fcc0000800000 */
[----:B------:R-:W-:Y:S02]  /*1560*/  DADD R8, R8, -R10 ;  /* 0x0000000008087229 */ /* 0x000fe4000000080a */
[----:B------:R-:W-:-:S06]  /*1570*/  DMUL R4, R10, R12 ;  /* 0x0000000c0a047228 */ /* 0x000fcc0000000000 */
[----:B------:R-:W-:Y:S02]  /*1580*/  DADD R8, R16, R8 ;  /* 0x0000000010087229 */ /* 0x000fe40000000008 */
[----:B------:R-:W-:-:S08]  /*1590*/  DFMA R10, R10, R12, -R4 ;  /* 0x0000000c0a0a722b */ /* 0x000fd00000000804 */
[----:B------:R-:W-:Y:S01]  /*15a0*/  DFMA R12, R8, R12, R10 ;  /* 0x0000000c080c722b */ /* 0x000fe2000000000a */
[----:B------:R-:W-:Y:S02]  /*15b0*/  IMAD.MOV.U32 R10, RZ, RZ, 0x652b82fe ;  /* 0x652b82feff0a7424 */ /* 0x000fe400078e00ff */
[----:B------:R-:W-:-:S05]  /*15c0*/  IMAD.MOV.U32 R11, RZ, RZ, 0x3ff71547 ;  /* 0x3ff71547ff0b7424 */ /* 0x000fca00078e00ff */
[----:B------:R-:W-:-:S08]  /*15d0*/  DADD R8, R4, R12 ;  /* 0x0000000004087229 */ /* 0x000fd0000000000c */
[----:B------:R-:W-:Y:S02]  /*15e0*/  DFMA R10, R8, R10, 6.75539944105574400000e+15 ;  /* 0x43380000080a742b */ /* 0x000fe4000000000a */
[----:B------:R-:W-:Y:S01]  /*15f0*/  FSETP.GEU.AND P1, PT, |R9|, 4.1917929649353027344, PT ;  /* 0x4086232b0900780b */ /* 0x000fe20003f2e200 */
[----:B------:R-:W-:-:S05]  /*1600*/  DADD R4, R4, -R8 ;  /* 0x0000000004047229 */ /* 0x000fca0000000808 */
[----:B------:R-:W-:-:S03]  /*1610*/  DADD R14, R10, -6.75539944105574400000e+15 ;  /* 0xc33800000a0e7429 */ /* 0x000fc60000000000 */
[----:B------:R-:W-:-:S05]  /*1620*/  DADD R12, R12, R4 ;  /* 0x000000000c0c7229 */ /* 0x000fca0000000004 */
[----:B------:R-:W-:Y:S01]  /*1630*/  DFMA R16, R14, -UR6, R8 ;  /* 0x800000060e107c2b */ /* 0x000fe20008000008 */
[----:B------:R-:W-:Y:S01]  /*1640*/  UMOV UR6, 0x3b39803f ;  /* 0x3b39803f00067882 */ /* 0x000fe20000000000 */
[----:B------:R-:W-:-:S06]  /*1650*/  UMOV UR7, 0x3c7abc9e ;  /* 0x3c7abc9e00077882 */ /* 0x000fcc0000000000 */
[----:B------:R-:W-:Y:S01]  /*1660*/  DFMA R14, R14, -UR6, R16 ;  /* 0x800000060e0e7c2b */ /* 0x000fe20008000010 */
[----:B------:R-:W-:Y:S01]  /*1670*/  UMOV UR6, 0x69ce2bdf ;  /* 0x69ce2bdf00067882 */ /* 0x000fe20000000000 */
[----:B------:R-:W-:Y:S01]  /*1680*/  IMAD.MOV.U32 R16, RZ, RZ, -0x35dec16 ;  /* 0xfca213eaff107424 */ /* 0x000fe200078e00ff */
[----:B------:R-:W-:Y:S01]  /*1690*/  UMOV UR7, 0x3e5ade15 ;  /* 0x3e5ade1500077882 */ /* 0x000fe20000000000 */
[----:B------:R-:W-:-:S06]  /*16a0*/  IMAD.MOV.U32 R17, RZ, RZ, 0x3e928af3 ;  /* 0x3e928af3ff117424 */ /* 0x000fcc00078e00ff */
[----:B------:R-:W-:Y:S01]  /*16b0*/  DFMA R16, R14, UR6, R16 ;  /* 0x000000060e107c2b */ /* 0x000fe20008000010 */
[----:B------:R-:W-:Y:S01]  /*16c0*/  UMOV UR6, 0x62401315 ;  /* 0x6240131500067882 */ /* 0x000fe20000000000 */
[----:B------:R-:W-:-:S06]  /*16d0*/  UMOV UR7, 0x3ec71dee ;  /* 0x3ec71dee00077882 */ /* 0x000fcc0000000000 */
[----:B------:R-:W-:Y:S01]  /*16e0*/  DFMA R16, R14, R16, UR6 ;  /* 0x000000060e107e2b */ /* 0x000fe20008000010 */
        /* <DEDUP_REMOVED lines=20> */
[----:B------:R-:W-:-:S08]  /*1830*/  DFMA R16, R14, R16, UR6 ;  /* 0x000000060e107e2b */ /* 0x000fd00008000010 */
[----:B------:R-:W-:-:S08]  /*1840*/  DFMA R16, R14, R16, 1 ;  /* 0x3ff000000e10742b */ /* 0x000fd00000000010 */
[----:B------:R-:W-:-:S10]  /*1850*/  DFMA R14, R14, R16, 1 ;  /* 0x3ff000000e0e742b */ /* 0x000fd40000000010 */
[----:B------:R-:W-:Y:S02]  /*1860*/  IMAD R5, R10, 0x100000, R15 ;  /* 0x001000000a057824 */ /* 0x000fe400078e020f */
[----:B------:R-:W-:Y:S01]  /*1870*/  IMAD.MOV.U32 R4, RZ, RZ, R14 ;  /* 0x000000ffff047224 */ /* 0x000fe200078e000e */
[----:B------:R-:W-:Y:S06]  /*1880*/  @!P1 BRA `(.L_x_15) ;  /* 0x0000000000309947 */ /* 0x000fec0003800000 */
[----:B------:R-:W-:Y:S01]  /*1890*/  FSETP.GEU.AND P2, PT, |R9|, 4.2275390625, PT ;  /* 0x408748000900780b */ /* 0x000fe20003f4e200 */
[C---:B------:R-:W-:Y:S02]  /*18a0*/  DADD R16, R8.reuse, +INF ;  /* 0x7ff0000008107429 */ /* 0x040fe40000000000 */
[----:B------:R-:W-:-:S08]  /*18b0*/  DSETP.GEU.AND P1, PT, R8, RZ, PT ;  /* 0x000000ff0800722a */ /* 0x000fd00003f2e000 */
[----:B------:R-:W-:Y:S02]  /*18c0*/  FSEL R5, R17, RZ, P1 ;  /* 0x000000ff11057208 */ /* 0x000fe40000800000 */
[----:B------:R-:W-:-:S04]  /*18d0*/  @!P2 LEA.HI R4, R10, R10, RZ, 0x1 ;  /* 0x0000000a0a04a211 */ /* 0x000fc800078f08ff */
[----:B------:R-:W-:Y:S02]  /*18e0*/  @!P2 SHF.R.S32.HI R9, RZ, 0x1, R4 ;  /* 0x00000001ff09a819 */ /* 0x000fe40000011404 */
[----:B------:R-:W-:-:S03]  /*18f0*/  FSEL R4, R16, RZ, P1 ;  /* 0x000000ff10047208 */ /* 0x000fc60000800000 */
[----:B------:R-:W-:Y:S02]  /*1900*/  @!P2 IMAD.IADD R8, R10, 0x1, -R9 ;  /* 0x000000010a08a824 */ /* 0x000fe400078e0a09 */
[----:B------:R-:W-:-:S03]  /*1910*/  @!P2 IMAD R15, R9, 0x100000, R15 ;  /* 0x00100000090fa824 */ /* 0x000fc600078e020f */
[----:B------:R-:W-:Y:S01]  /*1920*/  @!P2 LEA R9, R8, 0x3ff00000, 0x14 ;  /* 0x3ff000000809a811 */ /* 0x000fe200078ea0ff */
[----:B------:R-:W-:-:S06]  /*1930*/  @!P2 IMAD.MOV.U32 R8, RZ, RZ, RZ ;  /* 0x000000ffff08a224 */ /* 0x000fcc00078e00ff */
[----:B------:R-:W-:-:S11]  /*1940*/  @!P2 DMUL R4, R14, R8 ;  /* 0x000000080e04a228 */ /* 0x000fd60000000000 */
.L_x_15:
[----:B------:R-:W-:Y:S02]  /*1950*/  DFMA R8, R12, R4, R4 ;  /* 0x000000040c08722b */ /* 0x000fe40000000004 */
[----:B------:R-:W-:-:S08]  /*1960*/  DSETP.NEU.AND P1, PT, |R4|, +INF , PT ;  /* 0x7ff000000400742a */ /* 0x000fd00003f2d200 */
[----:B------:R-:W-:Y:S01]  /*1970*/  FSEL R11, R4, R8, !P1 ;  /* 0x00000008040b7208 */ /* 0x000fe20004800000 */
[----:B------:R-:W-:Y:S01]  /*1980*/  IMAD.MOV.U32 R4, RZ, RZ, R0 ;  /* 0x000000ffff047224 */ /* 0x000fe200078e0000 */
[----:B------:R-:W-:Y:S01]  /*1990*/  FSEL R10, R5, R9, !P1 ;  /* 0x00000009050a7208 */ /* 0x000fe20004800000 */
[----:B------:R-:W-:-:S04]  /*19a0*/  IMAD.MOV.U32 R5, RZ, RZ, 0x0 ;  /* 0x00000000ff057424 */ /* 0x000fc800078e00ff */
[----:B------:R-:W-:Y:S05]  /*19b0*/  RET.REL.NODEC R4 `(_Z20convert_dbm_to_wattsPKiPd) ;  /* 0xffffffe404907950 */ /* 0x000fea0003c3ffff */
.L_x_16:
[----:B------:R-:W-:-:S00]  /*19c0*/  BRA `(.L_x_16) ;  /* 0xfffffffc00fc7947 */ /* 0x000fc0000383ffff */
[----:B------:R-:W-:-:S00]  /*19d0*/  NOP ;  /* 0x0000000000007918 */ /* 0x000fc00000000000 */
        /* <DEDUP_REMOVED lines=10> */
.L_x_18:


//--------------------- .nv.shared.reserved.0     --------------------------
	.section	.nv.shared.reserved.0,"aw",@nobits
	.weak		__nv_reservedSMEM_offset_0_alias
	.size		__nv_reservedSMEM_offset_0_alias, 0, 64
	.other		__nv_reservedSMEM_offset_0_alias,@"STO_CUDA_RESERVED_SHARED STV_DEFAULT"
__nv_reservedSMEM_offset_0_alias:
	.zero		0
	.zero		64


//--------------------- .nv.constant0._Z20convert_dbm_to_wattsPKiPd --------------------------
	.section	.nv.constant0._Z20convert_dbm_to_wattsPKiPd,"a",@progbits
	.sectionflags	@""
	.align	4
.nv.constant0._Z20convert_dbm_to_wattsPKiPd:
	.zero		912


//--------------------- SYMBOLS --------------------------

	.type		.nv.reservedSmem.offset0,@object
	.size		.nv.reservedSmem.offset0,0x4
